// auto-generated by cutlass_sweep.gemm — config: {"arch": "sm_100", "cluster_m": 2, "cluster_n": 4, "dtype": "fp16", "dtype_b": "fp16", "layout": "tn", "stages": 7, "tile_k": 64, "tile_m": 128, "tile_n": 128}
#include "cutlass/cutlass.h"
#include "cutlass/gemm/collective/collective_builder.hpp"
#include "cutlass/gemm/device/gemm_universal_adapter.h"
#include "cutlass/gemm/kernel/gemm_universal.hpp"
#include "cutlass/epilogue/collective/collective_builder.hpp"

using ElemA = cutlass::half_t;
using ElemB = cutlass::half_t;
using ElemCD = cutlass::half_t;
using Acc  = float;
using TileShape    = cute::Shape<cute::_128, cute::_128, cute::_64>;
using ClusterShape = cute::Shape<cute::_2, cute::_4, cute::_1>;

using CollectiveEpilogue = typename cutlass::epilogue::collective::CollectiveBuilder<
    cutlass::arch::Sm100, cutlass::arch::OpClassTensorOp,
    TileShape, ClusterShape,
    cutlass::epilogue::collective::EpilogueTileAuto,
    Acc, Acc,
    ElemCD, cutlass::layout::RowMajor, 128 / cutlass::sizeof_bits<ElemCD>::value,
    ElemCD, cutlass::layout::RowMajor, 128 / cutlass::sizeof_bits<ElemCD>::value,
    cutlass::epilogue::collective::EpilogueScheduleAuto
  >::CollectiveOp;

using CollectiveMainloop = typename cutlass::gemm::collective::CollectiveBuilder<
    cutlass::arch::Sm100, cutlass::arch::OpClassTensorOp,
    ElemA, cutlass::layout::ColumnMajor, 128 / cutlass::sizeof_bits<ElemA>::value,
    ElemB, cutlass::layout::RowMajor, 128 / cutlass::sizeof_bits<ElemB>::value,
    Acc,
    TileShape, ClusterShape,
    cutlass::gemm::collective::StageCount<7>,
    cutlass::gemm::collective::KernelScheduleAuto
  >::CollectiveOp;

using GemmKernel = cutlass::gemm::kernel::GemmUniversal<
    cute::Shape<int,int,int,int>,
    CollectiveMainloop,
    CollectiveEpilogue
>;
using Gemm = cutlass::gemm::device::GemmUniversalAdapter<GemmKernel>;

// Force the device kernel symbol into the cubin without needing a host main.
auto* _anchor = &cutlass::device_kernel<GemmKernel>;


// ===== COMPILED SASS (sm_100a) =====

	.target	sm_100a

	.elftype	@"ET_EXEC"


//--------------------- .note.nv.tkinfo           --------------------------
	.section	.note.nv.tkinfo,"",@"SHT_NOTE"
	.sectionflags	@"SHF_NOTE_NV_TKINFO"
	.tkinfo
        /*0018*/ 	.word	0x00000002
        /*0030*/ 	.string	""
        /*0030*/ 	.string	"ptxas"
        /*0030*/ 	.string	"Cuda compilation tools, release 13.0, V13.0.88"
        /*0030*/ 	.string	"Build cuda_13.0.r13.0/compiler.36424714_0"
        /*0030*/ 	.string	"-arch sm_100a -m 64 "



//--------------------- .note.nv.cuinfo           --------------------------
	.section	.note.nv.cuinfo,"",@"SHT_NOTE"
	.sectionflags	@"SHF_NOTE_NV_CUINFO"
        /*0018*/ 	.short	0x0002
        /*001a*/ 	.short	0x0064
        /*001c*/ 	.short	0x0082
	.zero		2


//--------------------- .nv.info                  --------------------------
	.section	.nv.info,"",@"SHT_CUDA_INFO"
	.align	4


	//----- nvinfo : EIATTR_REGCOUNT
	.align		4
        /*0000*/ 	.byte	0x04, 0x2f
        /*0002*/ 	.short	(.L_19 - .L_18)
	.align		4
.L_18:
        /*0004*/ 	.word	index@(_ZN7cutlass13device_kernelINS_4gemm6kernel13GemmUniversalIN4cute5tupleIJiiiiEEENS1_10collective13CollectiveMmaINS1_35MainloopSm100TmaUmmaWarpSpecializedILi7ELi2ELi4ENS5_IJNS4_1CILi2EEENSA_ILi4EEENSA_ILi1EEEEEEEENS5_IJNSA_ILi128EEESG_NSA_ILi64EEEEEENS_6half_tENS5_IJSD_llEEESJ_SK_NS4_8TiledMMAINS4_8MMA_AtomIJNS4_26SM100_MMA_F16BF16_2x1SM_SSISJ_SJ_fLi128ELi128ELNS4_4UMMA5MajorE1ELSP_1ELNSO_7ScaleInE0ELSQ_0EEEEEENS4_6LayoutINS5_IJSD_SD_SD_EEENS5_IJNSA_ILi0EEESV_SV_EEEEENS5_IJNS4_10UnderscoreESY_SY_EEEEENS4_28SM100_TMA_2SM_LOAD_MULTICASTENS4_14ComposedLayoutINS4_7SwizzleILi3ELi4ELi3EEENS4_18smem_ptr_flag_bitsILi16EEENST_INS5_IJSH_NSA_ILi8EEEEEENS5_IJSD_SH_EEEEEEEvNS4_8identityENS4_18SM100_TMA_2SM_LOADES1B_vS1C_EENS_8epilogue10collective18CollectiveEpilogueINS1F_23Sm100TmaWarpSpecializedILi4ELi2ELi16ELb1ELb0EEEJNS5_IJSH_SG_SH_EEENS5_IJNST_ISH_SD_EENST_INS5_IJNSA_ILi16EEESB_EEES19_EEEEESJ_NS5_IJlSD_lEEESJ_S1Q_NS1F_6fusion15FusionCallbacksIS1J_NS1R_17LinearCombinationISJ_fSJ_fLNS_15FloatRoundStyleE2EEES1K_S1P_JEEENS4_5SM1004TMEM4LOAD26SM100_TMEM_LOAD_32dp32b16xENS4_13SM90_TMA_LOADENS12_INS13_ILi1ELi4ELi3EEES16_NST_INS5_IJS17_S1M_EEENS5_IJS1M_SD_EEEEEEENS4_39AutoVectorizingCopyWithAssumedAlignmentILi128EEENS4_14SM90_TMA_STOREES26_S28_S28_EEEvvEEEEvNT_6ParamsE)
        /*0008*/ 	.word	0x0000005f


	//----- nvinfo : EIATTR_FRAME_SIZE
	.align		4
.L_19:
        /*000c*/ 	.byte	0x04, 0x11
        /*000e*/ 	.short	(.L_21 - .L_20)
	.align		4
.L_20:
        /*0010*/ 	.word	index@($__internal_2_$__cuda_sm10x_tcgen05_guardrail_trap_unallocated_columns_being_dealloced)
        /*0014*/ 	.word	0x00000000


	//----- nvinfo : EIATTR_FRAME_SIZE
	.align		4
.L_21:
        /*0018*/ 	.byte	0x04, 0x11
        /*001a*/ 	.short	(.L_23 - .L_22)
	.align		4
.L_22:
        /*001c*/ 	.word	index@($__internal_1_$__cuda_sm10x_tcgen05_guardrail_trap_phase_invalid_during_alloc)
        /*0020*/ 	.word	0x00000000


	//----- nvinfo : EIATTR_FRAME_SIZE
	.align		4
.L_23:
        /*0024*/ 	.byte	0x04, 0x11
        /*0026*/ 	.short	(.L_25 - .L_24)
	.align		4
.L_24:
        /*0028*/ 	.word	index@($__internal_0_$__cuda_sm10x_tcgen05_guardrail_trap_col_being_dealloced_not_returned_by_alloc)
        /*002c*/ 	.word	0x00000000


	//----- nvinfo : EIATTR_FRAME_SIZE
	.align		4
.L_25:
        /*0030*/ 	.byte	0x04, 0x11
        /*0032*/ 	.short	(.L_27 - .L_26)
	.align		4
.L_26:
        /*0034*/ 	.word	index@(_ZN7cutlass13device_kernelINS_4gemm6kernel13GemmUniversalIN4cute5tupleIJiiiiEEENS1_10collective13CollectiveMmaINS1_35MainloopSm100TmaUmmaWarpSpecializedILi7ELi2ELi4ENS5_IJNS4_1CILi2EEENSA_ILi4EEENSA_ILi1EEEEEEEENS5_IJNSA_ILi128EEESG_NSA_ILi64EEEEEENS_6half_tENS5_IJSD_llEEESJ_SK_NS4_8TiledMMAINS4_8MMA_AtomIJNS4_26SM100_MMA_F16BF16_2x1SM_SSISJ_SJ_fLi128ELi128ELNS4_4UMMA5MajorE1ELSP_1ELNSO_7ScaleInE0ELSQ_0EEEEEENS4_6LayoutINS5_IJSD_SD_SD_EEENS5_IJNSA_ILi0EEESV_SV_EEEEENS5_IJNS4_10UnderscoreESY_SY_EEEEENS4_28SM100_TMA_2SM_LOAD_MULTICASTENS4_14ComposedLayoutINS4_7SwizzleILi3ELi4ELi3EEENS4_18smem_ptr_flag_bitsILi16EEENST_INS5_IJSH_NSA_ILi8EEEEEENS5_IJSD_SH_EEEEEEEvNS4_8identityENS4_18SM100_TMA_2SM_LOADES1B_vS1C_EENS_8epilogue10collective18CollectiveEpilogueINS1F_23Sm100TmaWarpSpecializedILi4ELi2ELi16ELb1ELb0EEEJNS5_IJSH_SG_SH_EEENS5_IJNST_ISH_SD_EENST_INS5_IJNSA_ILi16EEESB_EEES19_EEEEESJ_NS5_IJlSD_lEEESJ_S1Q_NS1F_6fusion15FusionCallbacksIS1J_NS1R_17LinearCombinationISJ_fSJ_fLNS_15FloatRoundStyleE2EEES1K_S1P_JEEENS4_5SM1004TMEM4LOAD26SM100_TMEM_LOAD_32dp32b16xENS4_13SM90_TMA_LOADENS12_INS13_ILi1ELi4ELi3EEES16_NST_INS5_IJS17_S1M_EEENS5_IJS1M_SD_EEEEEEENS4_39AutoVectorizingCopyWithAssumedAlignmentILi128EEENS4_14SM90_TMA_STOREES26_S28_S28_EEEvvEEEEvNT_6ParamsE)
        /*0038*/ 	.word	0x00000000


	//----- nvinfo : EIATTR_MIN_STACK_SIZE
	.align		4
.L_27:
        /*003c*/ 	.byte	0x04, 0x12
        /*003e*/ 	.short	(.L_29 - .L_28)
	.align		4
.L_28:
        /*0040*/ 	.word	index@(_ZN7cutlass13device_kernelINS_4gemm6kernel13GemmUniversalIN4cute5tupleIJiiiiEEENS1_10collective13CollectiveMmaINS1_35MainloopSm100TmaUmmaWarpSpecializedILi7ELi2ELi4ENS5_IJNS4_1CILi2EEENSA_ILi4EEENSA_ILi1EEEEEEEENS5_IJNSA_ILi128EEESG_NSA_ILi64EEEEEENS_6half_tENS5_IJSD_llEEESJ_SK_NS4_8TiledMMAINS4_8MMA_AtomIJNS4_26SM100_MMA_F16BF16_2x1SM_SSISJ_SJ_fLi128ELi128ELNS4_4UMMA5MajorE1ELSP_1ELNSO_7ScaleInE0ELSQ_0EEEEEENS4_6LayoutINS5_IJSD_SD_SD_EEENS5_IJNSA_ILi0EEESV_SV_EEEEENS5_IJNS4_10UnderscoreESY_SY_EEEEENS4_28SM100_TMA_2SM_LOAD_MULTICASTENS4_14ComposedLayoutINS4_7SwizzleILi3ELi4ELi3EEENS4_18smem_ptr_flag_bitsILi16EEENST_INS5_IJSH_NSA_ILi8EEEEEENS5_IJSD_SH_EEEEEEEvNS4_8identityENS4_18SM100_TMA_2SM_LOADES1B_vS1C_EENS_8epilogue10collective18CollectiveEpilogueINS1F_23Sm100TmaWarpSpecializedILi4ELi2ELi16ELb1ELb0EEEJNS5_IJSH_SG_SH_EEENS5_IJNST_ISH_SD_EENST_INS5_IJNSA_ILi16EEESB_EEES19_EEEEESJ_NS5_IJlSD_lEEESJ_S1Q_NS1F_6fusion15FusionCallbacksIS1J_NS1R_17LinearCombinationISJ_fSJ_fLNS_15FloatRoundStyleE2EEES1K_S1P_JEEENS4_5SM1004TMEM4LOAD26SM100_TMEM_LOAD_32dp32b16xENS4_13SM90_TMA_LOADENS12_INS13_ILi1ELi4ELi3EEES16_NST_INS5_IJS17_S1M_EEENS5_IJS1M_SD_EEEEEEENS4_39AutoVectorizingCopyWithAssumedAlignmentILi128EEENS4_14SM90_TMA_STOREES26_S28_S28_EEEvvEEEEvNT_6ParamsE)
        /*0044*/ 	.word	0x00000000
.L_29:


//--------------------- .nv.compat                --------------------------
	.section	.nv.compat,"",@"SHT_CUDA_COMPAT_INFO"
	.align	4
        /*0000*/ 	.byte	0x02, 0x09, 0x01, 0x00, 0x02, 0x02, 0x02, 0x00, 0x02, 0x05, 0x05, 0x00, 0x03, 0x07, 0x01, 0x01
        /*0010*/ 	.byte	0x02, 0x03, 0x01, 0x00, 0x02, 0x06, 0x01, 0x00, 0x04, 0x0b, 0x08, 0x00, 0x09, 0x00, 0x00, 0x00
        /*0020*/ 	.byte	0x00, 0x00, 0x00, 0x00


//--------------------- .nv.info._ZN7cutlass13device_kernelINS_4gemm6kernel13GemmUniversalIN4cute5tupleIJiiiiEEENS1_10collective13CollectiveMmaINS1_35MainloopSm100TmaUmmaWarpSpecializedILi7ELi2ELi4ENS5_IJNS4_1CILi2EEENSA_ILi4EEENSA_ILi1EEEEEEEENS5_IJNSA_ILi128EEESG_NSA_ILi64EEEEEENS_6half_tENS5_IJSD_llEEESJ_SK_NS4_8TiledMMAINS4_8MMA_AtomIJNS4_26SM100_MMA_F16BF16_2x1SM_SSISJ_SJ_fLi128ELi128ELNS4_4UMMA5MajorE1ELSP_1ELNSO_7ScaleInE0ELSQ_0EEEEEENS4_6LayoutINS5_IJSD_SD_SD_EEENS5_IJNSA_ILi0EEESV_SV_EEEEENS5_IJNS4_10UnderscoreESY_SY_EEEEENS4_28SM100_TMA_2SM_LOAD_MULTICASTENS4_14ComposedLayoutINS4_7SwizzleILi3ELi4ELi3EEENS4_18smem_ptr_flag_bitsILi16EEENST_INS5_IJSH_NSA_ILi8EEEEEENS5_IJSD_SH_EEEEEEEvNS4_8identityENS4_18SM100_TMA_2SM_LOADES1B_vS1C_EENS_8epilogue10collective18CollectiveEpilogueINS1F_23Sm100TmaWarpSpecializedILi4ELi2ELi16ELb1ELb0EEEJNS5_IJSH_SG_SH_EEENS5_IJNST_ISH_SD_EENST_INS5_IJNSA_ILi16EEESB_EEES19_EEEEESJ_NS5_IJlSD_lEEESJ_S1Q_NS1F_6fusion15FusionCallbacksIS1J_NS1R_17LinearCombinationISJ_fSJ_fLNS_15FloatRoundStyleE2EEES1K_S1P_JEEENS4_5SM1004TMEM4LOAD26SM100_TMEM_LOAD_32dp32b16xENS4_13SM90_TMA_LOADENS12_INS13_ILi1ELi4ELi3EEES16_NST_INS5_IJS17_S1M_EEENS5_IJS1M_SD_EEEEEEENS4_39AutoVectorizingCopyWithAssumedAlignmentILi128EEENS4_14SM90_TMA_STOREES26_S28_S28_EEEvvEEEEvNT_6ParamsE --------------------------
	.section	.nv.info._ZN7cutlass13device_kernelINS_4gemm6kernel13GemmUniversalIN4cute5tupleIJiiiiEEENS1_10collective13CollectiveMmaINS1_35MainloopSm100TmaUmmaWarpSpecializedILi7ELi2ELi4ENS5_IJNS4_1CILi2EEENSA_ILi4EEENSA_ILi1EEEEEEEENS5_IJNSA_ILi128EEESG_NSA_ILi64EEEEEENS_6half_tENS5_IJSD_llEEESJ_SK_NS4_8TiledMMAINS4_8MMA_AtomIJNS4_26SM100_MMA_F16BF16_2x1SM_SSISJ_SJ_fLi128ELi128ELNS4_4UMMA5MajorE1ELSP_1ELNSO_7ScaleInE0ELSQ_0EEEEEENS4_6LayoutINS5_IJSD_SD_SD_EEENS5_IJNSA_ILi0EEESV_SV_EEEEENS5_IJNS4_10UnderscoreESY_SY_EEEEENS4_28SM100_TMA_2SM_LOAD_MULTICASTENS4_14ComposedLayoutINS4_7SwizzleILi3ELi4ELi3EEENS4_18smem_ptr_flag_bitsILi16EEENST_INS5_IJSH_NSA_ILi8EEEEEENS5_IJSD_SH_EEEEEEEvNS4_8identityENS4_18SM100_TMA_2SM_LOADES1B_vS1C_EENS_8epilogue10collective18CollectiveEpilogueINS1F_23Sm100TmaWarpSpecializedILi4ELi2ELi16ELb1ELb0EEEJNS5_IJSH_SG_SH_EEENS5_IJNST_ISH_SD_EENST_INS5_IJNSA_ILi16EEESB_EEES19_EEEEESJ_NS5_IJlSD_lEEESJ_S1Q_NS1F_6fusion15FusionCallbacksIS1J_NS1R_17LinearCombinationISJ_fSJ_fLNS_15FloatRoundStyleE2EEES1K_S1P_JEEENS4_5SM1004TMEM4LOAD26SM100_TMEM_LOAD_32dp32b16xENS4_13SM90_TMA_LOADENS12_INS13_ILi1ELi4ELi3EEES16_NST_INS5_IJS17_S1M_EEENS5_IJS1M_SD_EEEEEEENS4_39AutoVectorizingCopyWithAssumedAlignmentILi128EEENS4_14SM90_TMA_STOREES26_S28_S28_EEEvvEEEEvNT_6ParamsE,"",@"SHT_CUDA_INFO"
	.sectionflags	@""
	.align	4


	//----- nvinfo : EIATTR_CUDA_API_VERSION
	.align		4
        /*0000*/ 	.byte	0x04, 0x37
        /*0002*/ 	.short	(.L_31 - .L_30)
.L_30:
        /*0004*/ 	.word	0x00000082


	//----- nvinfo : EIATTR_KPARAM_INFO
	.align		4
.L_31:
        /*0008*/ 	.byte	0x04, 0x17
        /*000a*/ 	.short	(.L_33 - .L_32)
.L_32:
        /*000c*/ 	.word	0x00000000
        /*0010*/ 	.short	0x0000
        /*0012*/ 	.short	0x0000
        /*0014*/ 	.byte	0x00, 0xf0, 0x01, 0x20


	//----- nvinfo : EIATTR_AT_ENTRY_FRAGMENTS
	.align		4
.L_33:
        /*0018*/ 	.byte	0x04, 0x4f
        /*001a*/ 	.short	(.L_35 - .L_34)


	//   ....[0]....
.L_34:
        /*001c*/ 	.word	0x00000007


	//----- nvinfo : EIATTR_RESERVED_SMEM_USED
	.align		4
.L_35:
        /*0020*/ 	.byte	0x01, 0x41
	.zero		2


	//----- nvinfo : EIATTR_SPARSE_MMA_MASK
	.align		4
        /*0024*/ 	.byte	0x03, 0x50
        /*0026*/ 	.short	0x0000


	//----- nvinfo : EIATTR_TCGEN05_2CTA_USED
	.align		4
        /*0028*/ 	.byte	0x01, 0x52
	.zero		2


	//----- nvinfo : EIATTR_MAXREG_COUNT
	.align		4
        /*002c*/ 	.byte	0x03, 0x1b
        /*002e*/ 	.short	0x00ff


	//----- nvinfo : EIATTR_NUM_BARRIERS
	.align		4
        /*0030*/ 	.byte	0x02, 0x4c
        /*0032*/ 	.byte	0x07
	.zero		1


	//----- nvinfo : EIATTR_EXTERNS
	.align		4
        /*0034*/ 	.byte	0x04, 0x0f
        /*0036*/ 	.short	(.L_37 - .L_36)


	//   ....[0]....
	.align		4
.L_36:
        /*0038*/ 	.word	index@(__assertfail)


	//----- nvinfo : EIATTR_MERCURY_ISA_VERSION
	.align		4
.L_37:
        /*003c*/ 	.byte	0x03, 0x5f
        /*003e*/ 	.short	0x0101


	//----- nvinfo : EIATTR_INT_WARP_WIDE_INSTR_OFFSETS
	.align		4
        /*0040*/ 	.byte	0x04, 0x31
        /*0042*/ 	.short	(.L_39 - .L_38)


	//   ....[0]....
.L_38:
        /*0044*/ 	.word	0x00000db0


	//   ....[1]....
        /*0048*/ 	.word	0x00000e50


	//   ....[2]....
        /*004c*/ 	.word	0x00002320


	//   ....[3]....
        /*0050*/ 	.word	0x00004390


	//   ....[4]....
        /*0054*/ 	.word	0x000043b0


	//   ....[5]....
        /*0058*/ 	.word	0x000043e0


	//   ....[6]....
        /*005c*/ 	.word	0x00004cf0


	//   ....[7]....
        /*0060*/ 	.word	0x00004d10


	//   ....[8]....
        /*0064*/ 	.word	0x00004de0


	//   ....[9]....
        /*0068*/ 	.word	0x00004ec0


	//   ....[10]....
        /*006c*/ 	.word	0x00004ee0


	//   ....[11]....
        /*0070*/ 	.word	0x00004fa0


	//   ....[12]....
        /*0074*/ 	.word	0x000050a0


	//   ....[13]....
        /*0078*/ 	.word	0x000050c0


	//   ....[14]....
        /*007c*/ 	.word	0x000051f0


	//   ....[15]....
        /*0080*/ 	.word	0x00005370


	//   ....[16]....
        /*0084*/ 	.word	0x00005380


	//   ....[17]....
        /*0088*/ 	.word	0x000054a0


	//----- nvinfo : EIATTR_COOP_GROUP_MASK_REGIDS
	.align		4
.L_39:
        /*008c*/ 	.byte	0x04, 0x29
        /*008e*/ 	.short	(.L_41 - .L_40)


	//   ....[0]....
.L_40:
        /*0090*/ 	.word	0xffffffff


	//   ....[1]....
        /*0094*/ 	.word	0xffffffff


	//   ....[2]....
        /*0098*/ 	.word	0xffffffff


	//   ....[3]....
        /*009c*/ 	.word	0xffffffff


	//   ....[4]....
        /*00a0*/ 	.word	0xffffffff


	//   ....[5]....
        /*00a4*/ 	.word	0xffffffff


	//   ....[6]....
        /*00a8*/ 	.word	0xffffffff


	//   ....[7]....
        /*00ac*/ 	.word	0xffffffff


	//   ....[8]....
        /*00b0*/ 	.word	0xffffffff


	//   ....[9]....
        /*00b4*/ 	.word	0xffffffff


	//   ....[10]....
        /*00b8*/ 	.word	0xffffffff


	//   ....[11]....
        /*00bc*/ 	.word	0xffffffff


	//   ....[12]....
        /*00c0*/ 	.word	0xffffffff


	//   ....[13]....
        /*00c4*/ 	.word	0xffffffff


	//----- nvinfo : EIATTR_COOP_GROUP_INSTR_OFFSETS
	.align		4
.L_41:
        /*00c8*/ 	.byte	0x04, 0x28
        /*00ca*/ 	.short	(.L_43 - .L_42)


	//   ....[0]....
.L_42:
        /*00cc*/ 	.word	0x000000c0


	//   ....[1]....
        /*00d0*/ 	.word	0x00000500


	//   ....[2]....
        /*00d4*/ 	.word	0x00000720


	//   ....[3]....
        /*00d8*/ 	.word	0x000008b0


	//   ....[4]....
        /*00dc*/ 	.word	0x000009a0


	//   ....[5]....
        /*00e0*/ 	.word	0x00000b00


	//   ....[6]....
        /*00e4*/ 	.word	0x00000c90


	//   ....[7]....
        /*00e8*/ 	.word	0x00000ed0


	//   ....[8]....
        /*00ec*/ 	.word	0x00002200


	//   ....[9]....
        /*00f0*/ 	.word	0x00003190


	//   ....[10]....
        /*00f4*/ 	.word	0x00003660


	//   ....[11]....
        /*00f8*/ 	.word	0x00003690


	//   ....[12]....
        /*00fc*/ 	.word	0x00004290


	//   ....[13]....
        /*0100*/ 	.word	0x000044a0


	//----- nvinfo : EIATTR_VRC_CTA_INIT_COUNT
	.align		4
.L_43:
        /*0104*/ 	.byte	0x02, 0x4a
        /*0106*/ 	.byte	0x80
	.zero		1


	//----- nvinfo : EIATTR_SYSCALL_OFFSETS
	.align		4
        /*0108*/ 	.byte	0x04, 0x46
        /*010a*/ 	.short	(.L_45 - .L_44)


	//   ....[0]....
.L_44:
        /*010c*/ 	.word	0x00005fe0


	//   ....[1]....
        /*0110*/ 	.word	0x000060d0


	//   ....[2]....
        /*0114*/ 	.word	0x000067d0


	//   ....[3]....
        /*0118*/ 	.word	0x000070f0


	//   ....[4]....
        /*011c*/ 	.word	0x000079b0


	//   ....[5]....
        /*0120*/ 	.word	0x00008270


	//----- nvinfo : EIATTR_MBARRIER_INSTR_OFFSETS
	.align		4
.L_45:
        /*0124*/ 	.byte	0x04, 0x39
        /*0126*/ 	.short	(.L_47 - .L_46)


	//   ....[0]....
.L_46:
        /*0128*/ 	.word	0x00000630
        /*012c*/ 	.word	0x000000ff
        /*0130*/ 	.word	0x00000000
        /*0134*/ 	.short	0x0100
        /*0136*/ 	.byte	0x07
	.zero		1


	//   ....[1]....
        /*0138*/ 	.word	0x00000640
        /*013c*/ 	.word	0x000000ff
        /*0140*/ 	.word	0x00000038
        /*0144*/ 	.short	0x0100
        /*0146*/ 	.byte	0x07
	.zero		1


	//   ....[2]....
        /*0148*/ 	.word	0x00000650
        /*014c*/ 	.word	0x000000ff
        /*0150*/ 	.word	0x00000008
        /*0154*/ 	.short	0x0100
        /*0156*/ 	.byte	0x07
	.zero		1


	//   ....[3]....
        /*0158*/ 	.word	0x00000660
        /*015c*/ 	.word	0x000000ff
        /*0160*/ 	.word	0x00000040
        /*0164*/ 	.short	0x0100
        /*0166*/ 	.byte	0x07
	.zero		1


	//   ....[4]....
        /*0168*/ 	.word	0x00000670
        /*016c*/ 	.word	0x000000ff
        /*0170*/ 	.word	0x00000010
        /*0174*/ 	.short	0x0100
        /*0176*/ 	.byte	0x07
	.zero		1


	//   ....[5]....
        /*0178*/ 	.word	0x00000680
        /*017c*/ 	.word	0x000000ff
        /*0180*/ 	.word	0x00000048
        /*0184*/ 	.short	0x0100
        /*0186*/ 	.byte	0x07
	.zero		1


	//   ....[6]....
        /*0188*/ 	.word	0x00000690
        /*018c*/ 	.word	0x000000ff
        /*0190*/ 	.word	0x00000018
        /*0194*/ 	.short	0x0100
        /*0196*/ 	.byte	0x07
	.zero		1


	//   ....[7]....
        /*0198*/ 	.word	0x000006a0
        /*019c*/ 	.word	0x000000ff
        /*01a0*/ 	.word	0x00000050
        /*01a4*/ 	.short	0x0100
        /*01a6*/ 	.byte	0x07
	.zero		1


	//   ....[8]....
        /*01a8*/ 	.word	0x000006b0
        /*01ac*/ 	.word	0x000000ff
        /*01b0*/ 	.word	0x00000020
        /*01b4*/ 	.short	0x0100
        /*01b6*/ 	.byte	0x07
	.zero		1


	//   ....[9]....
        /*01b8*/ 	.word	0x000006c0
        /*01bc*/ 	.word	0x000000ff
        /*01c0*/ 	.word	0x00000058
        /*01c4*/ 	.short	0x0100
        /*01c6*/ 	.byte	0x07
	.zero		1


	//   ....[10]....
        /*01c8*/ 	.word	0x000006d0
        /*01cc*/ 	.word	0x000000ff
        /*01d0*/ 	.word	0x00000028
        /*01d4*/ 	.short	0x0100
        /*01d6*/ 	.byte	0x07
	.zero		1


	//   ....[11]....
        /*01d8*/ 	.word	0x000006e0
        /*01dc*/ 	.word	0x000000ff
        /*01e0*/ 	.word	0x00000060
        /*01e4*/ 	.short	0x0100
        /*01e6*/ 	.byte	0x07
	.zero		1


	//   ....[12]....
        /*01e8*/ 	.word	0x000006f0
        /*01ec*/ 	.word	0x000000ff
        /*01f0*/ 	.word	0x00000030
        /*01f4*/ 	.short	0x0100
        /*01f6*/ 	.byte	0x07
	.zero		1


	//   ....[13]....
        /*01f8*/ 	.word	0x00000700
        /*01fc*/ 	.word	0x000000ff
        /*0200*/ 	.word	0x00000068
        /*0204*/ 	.short	0x0100
        /*0206*/ 	.byte	0x07
	.zero		1


	//   ....[14]....
        /*0208*/ 	.word	0x00000820
        /*020c*/ 	.word	0x000000ff
        /*0210*/ 	.word	0x00000070
        /*0214*/ 	.short	0x0100
        /*0216*/ 	.byte	0x07
	.zero		1


	//   ....[15]....
        /*0218*/ 	.word	0x00000830
        /*021c*/ 	.word	0x000000ff
        /*0220*/ 	.word	0x00000090
        /*0224*/ 	.short	0x0100
        /*0226*/ 	.byte	0x07
	.zero		1


	//   ....[16]....
        /*0228*/ 	.word	0x00000840
        /*022c*/ 	.word	0x000000ff
        /*0230*/ 	.word	0x00000078
        /*0234*/ 	.short	0x0100
        /*0236*/ 	.byte	0x07
	.zero		1


	//   ....[17]....
        /*0238*/ 	.word	0x00000850
        /*023c*/ 	.word	0x000000ff
        /*0240*/ 	.word	0x00000098
        /*0244*/ 	.short	0x0100
        /*0246*/ 	.byte	0x07
	.zero		1


	//   ....[18]....
        /*0248*/ 	.word	0x00000860
        /*024c*/ 	.word	0x000000ff
        /*0250*/ 	.word	0x00000080
        /*0254*/ 	.short	0x0100
        /*0256*/ 	.byte	0x07
	.zero		1


	//   ....[19]....
        /*0258*/ 	.word	0x00000870
        /*025c*/ 	.word	0x000000ff
        /*0260*/ 	.word	0x000000a0
        /*0264*/ 	.short	0x0100
        /*0266*/ 	.byte	0x07
	.zero		1


	//   ....[20]....
        /*0268*/ 	.word	0x00000880
        /*026c*/ 	.word	0x000000ff
        /*0270*/ 	.word	0x00000088
        /*0274*/ 	.short	0x0100
        /*0276*/ 	.byte	0x07
	.zero		1


	//   ....[21]....
        /*0278*/ 	.word	0x00000890
        /*027c*/ 	.word	0x000000ff
        /*0280*/ 	.word	0x000000a8
        /*0284*/ 	.short	0x0100
        /*0286*/ 	.byte	0x07
	.zero		1


	//   ....[22]....
        /*0288*/ 	.word	0x00000970
        /*028c*/ 	.word	0x000000ff
        /*0290*/ 	.word	0x000000b0
        /*0294*/ 	.short	0x0100
        /*0296*/ 	.byte	0x05
	.zero		1


	//   ....[23]....
        /*0298*/ 	.word	0x00000980
        /*029c*/ 	.word	0x000000ff
        /*02a0*/ 	.word	0x000000b8
        /*02a4*/ 	.short	0x0100
        /*02a6*/ 	.byte	0x05
	.zero		1


	//   ....[24]....
        /*02a8*/ 	.word	0x00000ab0
        /*02ac*/ 	.word	0x000000ff
        /*02b0*/ 	.word	0x000000c0
        /*02b4*/ 	.short	0x0100
        /*02b6*/ 	.byte	0x05
	.zero		1


	//   ....[25]....
        /*02b8*/ 	.word	0x00000ac0
        /*02bc*/ 	.word	0x000000ff
        /*02c0*/ 	.word	0x000000d0
        /*02c4*/ 	.short	0x0100
        /*02c6*/ 	.byte	0x05
	.zero		1


	//   ....[26]....
        /*02c8*/ 	.word	0x00000ad0
        /*02cc*/ 	.word	0x000000ff
        /*02d0*/ 	.word	0x000000c8
        /*02d4*/ 	.short	0x0100
        /*02d6*/ 	.byte	0x05
	.zero		1


	//   ....[27]....
        /*02d8*/ 	.word	0x00000ae0
        /*02dc*/ 	.word	0x000000ff
        /*02e0*/ 	.word	0x000000d8
        /*02e4*/ 	.short	0x0100
        /*02e6*/ 	.byte	0x05
	.zero		1


	//   ....[28]....
        /*02e8*/ 	.word	0x00000c00
        /*02ec*/ 	.word	0x000000ff
        /*02f0*/ 	.word	0x000000e0
        /*02f4*/ 	.short	0x0100
        /*02f6*/ 	.byte	0x07
	.zero		1


	//   ....[29]....
        /*02f8*/ 	.word	0x00000c10
        /*02fc*/ 	.word	0x000000ff
        /*0300*/ 	.word	0x00000100
        /*0304*/ 	.short	0x0100
        /*0306*/ 	.byte	0x07
	.zero		1


	//   ....[30]....
        /*0308*/ 	.word	0x00000c20
        /*030c*/ 	.word	0x000000ff
        /*0310*/ 	.word	0x000000e8
        /*0314*/ 	.short	0x0100
        /*0316*/ 	.byte	0x07
	.zero		1


	//   ....[31]....
        /*0318*/ 	.word	0x00000c30
        /*031c*/ 	.word	0x000000ff
        /*0320*/ 	.word	0x00000108
        /*0324*/ 	.short	0x0100
        /*0326*/ 	.byte	0x07
	.zero		1


	//   ....[32]....
        /*0328*/ 	.word	0x00000c40
        /*032c*/ 	.word	0x000000ff
        /*0330*/ 	.word	0x000000f0
        /*0334*/ 	.short	0x0100
        /*0336*/ 	.byte	0x07
	.zero		1


	//   ....[33]....
        /*0338*/ 	.word	0x00000c50
        /*033c*/ 	.word	0x000000ff
        /*0340*/ 	.word	0x00000110
        /*0344*/ 	.short	0x0100
        /*0346*/ 	.byte	0x07
	.zero		1


	//   ....[34]....
        /*0348*/ 	.word	0x00000c60
        /*034c*/ 	.word	0x000000ff
        /*0350*/ 	.word	0x000000f8
        /*0354*/ 	.short	0x0100
        /*0356*/ 	.byte	0x07
	.zero		1


	//   ....[35]....
        /*0358*/ 	.word	0x00000c70
        /*035c*/ 	.word	0x000000ff
        /*0360*/ 	.word	0x00000118
        /*0364*/ 	.short	0x0100
        /*0366*/ 	.byte	0x07
	.zero		1


	//   ....[36]....
        /*0368*/ 	.word	0x00000d60
        /*036c*/ 	.word	0x000000ff
        /*0370*/ 	.word	0x00000120
        /*0374*/ 	.short	0x0100
        /*0376*/ 	.byte	0x05
	.zero		1


	//   ....[37]....
        /*0378*/ 	.word	0x00000d70
        /*037c*/ 	.word	0x000000ff
        /*0380*/ 	.word	0x00000130
        /*0384*/ 	.short	0x0100
        /*0386*/ 	.byte	0x05
	.zero		1


	//   ....[38]....
        /*0388*/ 	.word	0x00000d80
        /*038c*/ 	.word	0x000000ff
        /*0390*/ 	.word	0x00000128
        /*0394*/ 	.short	0x0100
        /*0396*/ 	.byte	0x05
	.zero		1


	//   ....[39]....
        /*0398*/ 	.word	0x00000d90
        /*039c*/ 	.word	0x000000ff
        /*03a0*/ 	.word	0x00000138
        /*03a4*/ 	.short	0x0100
        /*03a6*/ 	.byte	0x05
	.zero		1


	//   ....[40]....
        /*03a8*/ 	.word	0x00000e90
        /*03ac*/ 	.word	0x000000ff
        /*03b0*/ 	.word	0x00000140
        /*03b4*/ 	.short	0x0100
        /*03b6*/ 	.byte	0x04
	.zero		1


	//   ....[41]....
        /*03b8*/ 	.word	0x000019e0
        /*03bc*/ 	.word	0x00000003
        /*03c0*/ 	.word	0x00000130
        /*03c4*/ 	.short	0x010a
        /*03c6*/ 	.byte	0xff
	.zero		1


	//   ....[42]....
        /*03c8*/ 	.word	0x00001a10
        /*03cc*/ 	.word	0x00000003
        /*03d0*/ 	.word	0x00000120
        /*03d4*/ 	.short	0x0101
        /*03d6*/ 	.byte	0xff
	.zero		1


	//   ....[43]....
        /*03d8*/ 	.word	0x00001b10
        /*03dc*/ 	.word	0x000000ff
        /*03e0*/ 	.word	0x00000038
        /*03e4*/ 	.short	0x010a
        /*03e6*/ 	.byte	0x08
	.zero		1


	//   ....[44]....
        /*03e8*/ 	.word	0x00001be0
        /*03ec*/ 	.word	0x000000ff
        /*03f0*/ 	.word	0x00000038
        /*03f4*/ 	.short	0x010a
        /*03f6*/ 	.byte	0x21
	.zero		1


	//   ....[45]....
        /*03f8*/ 	.word	0x00001d90
        /*03fc*/ 	.word	0x000000ff
        /*0400*/ 	.word	0x00000038
        /*0404*/ 	.short	0x010a
        /*0406*/ 	.byte	0x08
	.zero		1


	//   ....[46]....
        /*0408*/ 	.word	0x00001ea0
        /*040c*/ 	.word	0x000000ff
        /*0410*/ 	.word	0x000000b8
        /*0414*/ 	.short	0x0101
        /*0416*/ 	.byte	0x06
	.zero		1


	//   ....[47]....
        /*0418*/ 	.word	0x00001ec0
        /*041c*/ 	.word	0x000000ff
        /*0420*/ 	.word	0x00000038
        /*0424*/ 	.short	0x010a
        /*0426*/ 	.byte	0x08
	.zero		1


	//   ....[48]....
        /*0428*/ 	.word	0x00001f40
        /*042c*/ 	.word	0x000000ff
        /*0430*/ 	.word	0x00000038
        /*0434*/ 	.short	0x010a
        /*0436*/ 	.byte	0x11
	.zero		1


	//   ....[49]....
        /*0438*/ 	.word	0x000020d0
        /*043c*/ 	.word	0x000000ff
        /*0440*/ 	.word	0x00000038
        /*0444*/ 	.short	0x010a
        /*0446*/ 	.byte	0x08
	.zero		1


	//   ....[50]....
        /*0448*/ 	.word	0x00002230
        /*044c*/ 	.word	0x00000002
        /*0450*/ 	.word	0x000000c0
        /*0454*/ 	.short	0x010a
        /*0456*/ 	.byte	0xff
	.zero		1


	//   ....[51]....
        /*0458*/ 	.word	0x000022f0
        /*045c*/ 	.word	0x00000002
        /*0460*/ 	.word	0x00000000
        /*0464*/ 	.short	0x0101
        /*0466*/ 	.byte	0xff
	.zero		1


	//   ....[52]....
        /*0468*/ 	.word	0x00002850
        /*046c*/ 	.word	0x000000ff
        /*0470*/ 	.word	0x00000000
        /*0474*/ 	.short	0x010a
        /*0476*/ 	.byte	0x04
	.zero		1


	//   ....[53]....
        /*0478*/ 	.word	0x000028e0
        /*047c*/ 	.word	0x000000ff
        /*0480*/ 	.word	0x00000000
        /*0484*/ 	.short	0x010a
        /*0486*/ 	.byte	0x04
	.zero		1


	//   ....[54]....
        /*0488*/ 	.word	0x00002970
        /*048c*/ 	.word	0x000000ff
        /*0490*/ 	.word	0x00000000
        /*0494*/ 	.short	0x010a
        /*0496*/ 	.byte	0x04
	.zero		1


	//   ....[55]....
        /*0498*/ 	.word	0x00002a00
        /*049c*/ 	.word	0x000000ff
        /*04a0*/ 	.word	0x00000000
        /*04a4*/ 	.short	0x010a
        /*04a6*/ 	.byte	0x04
	.zero		1


	//   ....[56]....
        /*04a8*/ 	.word	0x00002a90
        /*04ac*/ 	.word	0x000000ff
        /*04b0*/ 	.word	0x00000000
        /*04b4*/ 	.short	0x010a
        /*04b6*/ 	.byte	0x04
	.zero		1


	//   ....[57]....
        /*04b8*/ 	.word	0x00002b20
        /*04bc*/ 	.word	0x000000ff
        /*04c0*/ 	.word	0x00000000
        /*04c4*/ 	.short	0x010a
        /*04c6*/ 	.byte	0x04
	.zero		1


	//   ....[58]....
        /*04c8*/ 	.word	0x00002bc0
        /*04cc*/ 	.word	0x00000000
        /*04d0*/ 	.word	0x00000000
        /*04d4*/ 	.short	0x010a
        /*04d6*/ 	.byte	0xff
	.zero		1


	//   ....[59]....
        /*04d8*/ 	.word	0x00002cf0
        /*04dc*/ 	.word	0x00000000
        /*04e0*/ 	.word	0x00000120
        /*04e4*/ 	.short	0x010a
        /*04e6*/ 	.byte	0xff
	.zero		1


	//   ....[60]....
        /*04e8*/ 	.word	0x00002d60
        /*04ec*/ 	.word	0x00000004
        /*04f0*/ 	.word	0x00000000
        /*04f4*/ 	.short	0x0101
        /*04f6*/ 	.byte	0xff
	.zero		1


	//   ....[61]....
        /*04f8*/ 	.word	0x00002d80
        /*04fc*/ 	.word	0x000000ff
        /*0500*/ 	.word	0x000000d0
        /*0504*/ 	.short	0x010a
        /*0506*/ 	.byte	0x05
	.zero		1


	//   ....[62]....
        /*0508*/ 	.word	0x00002ea0
        /*050c*/ 	.word	0x00000000
        /*0510*/ 	.word	0x000000c0
        /*0514*/ 	.short	0x010a
        /*0516*/ 	.byte	0xff
	.zero		1


	//   ....[63]....
        /*0518*/ 	.word	0x00002fa0
        /*051c*/ 	.word	0x00000000
        /*0520*/ 	.word	0x00000000
        /*0524*/ 	.short	0x0101
        /*0526*/ 	.byte	0xff
	.zero		1


	//   ....[64]....
        /*0528*/ 	.word	0x00003030
        /*052c*/ 	.word	0x000000ff
        /*0530*/ 	.word	0x000000d0
        /*0534*/ 	.short	0x0106
        /*0536*/ 	.byte	0x05
	.zero		1


	//   ....[65]....
        /*0538*/ 	.word	0x00003050
        /*053c*/ 	.word	0x000000ff
        /*0540*/ 	.word	0x000000d0
        /*0544*/ 	.short	0x010a
        /*0546*/ 	.byte	0x05
	.zero		1


	//   ....[66]....
        /*0548*/ 	.word	0x000030e0
        /*054c*/ 	.word	0x000000ff
        /*0550*/ 	.word	0x000000d0
        /*0554*/ 	.short	0x0106
        /*0556*/ 	.byte	0x04
	.zero		1


	//   ....[67]....
        /*0558*/ 	.word	0x00003120
        /*055c*/ 	.word	0x00000000
        /*0560*/ 	.word	0x000000d0
        /*0564*/ 	.short	0x010a
        /*0566*/ 	.byte	0xff
	.zero		1


	//   ....[68]....
        /*0568*/ 	.word	0x00003360
        /*056c*/ 	.word	0x000000ff
        /*0570*/ 	.word	0x00000008
        /*0574*/ 	.short	0x010a
        /*0576*/ 	.byte	0x04
	.zero		1


	//   ....[69]....
        /*0578*/ 	.word	0x00003380
        /*057c*/ 	.word	0x000000ff
        /*0580*/ 	.word	0x00000008
        /*0584*/ 	.short	0x010a
        /*0586*/ 	.byte	0x04
	.zero		1


	//   ....[70]....
        /*0588*/ 	.word	0x00003510
        /*058c*/ 	.word	0x000000ff
        /*0590*/ 	.word	0x00000008
        /*0594*/ 	.short	0x010a
        /*0596*/ 	.byte	0x04
	.zero		1


	//   ....[71]....
        /*0598*/ 	.word	0x00003530
        /*059c*/ 	.word	0x000000ff
        /*05a0*/ 	.word	0x00000008
        /*05a4*/ 	.short	0x010a
        /*05a6*/ 	.byte	0x04
	.zero		1


	//   ....[72]....
        /*05a8*/ 	.word	0x000035f0
        /*05ac*/ 	.word	0x000000ff
        /*05b0*/ 	.word	0x00000000
        /*05b4*/ 	.short	0x0101
        /*05b6*/ 	.byte	0x05
	.zero		1


	//   ....[73]....
        /*05b8*/ 	.word	0x00003910
        /*05bc*/ 	.word	0x00000000
        /*05c0*/ 	.word	0x000000c0
        /*05c4*/ 	.short	0x010a
        /*05c6*/ 	.byte	0xff
	.zero		1


	//   ....[74]....
        /*05c8*/ 	.word	0x000039d0
        /*05cc*/ 	.word	0x00000000
        /*05d0*/ 	.word	0x00000000
        /*05d4*/ 	.short	0x0101
        /*05d6*/ 	.byte	0xff
	.zero		1


	//   ....[75]....
        /*05d8*/ 	.word	0x00003a90
        /*05dc*/ 	.word	0x000000ff
        /*05e0*/ 	.word	0x00000000
        /*05e4*/ 	.short	0x010a
        /*05e6*/ 	.byte	0x06
	.zero		1


	//   ....[76]....
        /*05e8*/ 	.word	0x00003aa0
        /*05ec*/ 	.word	0x000000ff
        /*05f0*/ 	.word	0x00000100
        /*05f4*/ 	.short	0x010a
        /*05f6*/ 	.byte	0x07
	.zero		1


	//   ....[77]....
        /*05f8*/ 	.word	0x00003b50
        /*05fc*/ 	.word	0x000000ff
        /*0600*/ 	.word	0x00000000
        /*0604*/ 	.short	0x010a
        /*0606*/ 	.byte	0x06
	.zero		1


	//   ....[78]....
        /*0608*/ 	.word	0x00003c80
        /*060c*/ 	.word	0x000000ff
        /*0610*/ 	.word	0x00000000
        /*0614*/ 	.short	0x010a
        /*0616*/ 	.byte	0x1e
	.zero		1


	//   ....[79]....
        /*0618*/ 	.word	0x00003f80
        /*061c*/ 	.word	0x000000ff
        /*0620*/ 	.word	0x00000000
        /*0624*/ 	.short	0x010a
        /*0626*/ 	.byte	0x07
	.zero		1


	//   ....[80]....
        /*0628*/ 	.word	0x00004010
        /*062c*/ 	.word	0x000000ff
        /*0630*/ 	.word	0x00000000
        /*0634*/ 	.short	0x010a
        /*0636*/ 	.byte	0x07
	.zero		1


	//   ....[81]....
        /*0638*/ 	.word	0x000040a0
        /*063c*/ 	.word	0x000000ff
        /*0640*/ 	.word	0x00000000
        /*0644*/ 	.short	0x010a
        /*0646*/ 	.byte	0x07
	.zero		1


	//   ....[82]....
        /*0648*/ 	.word	0x00004140
        /*064c*/ 	.word	0x00000000
        /*0650*/ 	.word	0x00000000
        /*0654*/ 	.short	0x010a
        /*0656*/ 	.byte	0xff
	.zero		1


	//   ....[83]....
        /*0658*/ 	.word	0x00004180
        /*065c*/ 	.word	0x00000000
        /*0660*/ 	.word	0x00000000
        /*0664*/ 	.short	0x010a
        /*0666*/ 	.byte	0xff
	.zero		1


	//   ....[84]....
        /*0668*/ 	.word	0x000041f0
        /*066c*/ 	.word	0x000000ff
        /*0670*/ 	.word	0x00000000
        /*0674*/ 	.short	0x0101
        /*0676*/ 	.byte	0x06
	.zero		1


	//   ....[85]....
        /*0678*/ 	.word	0x00004230
        /*067c*/ 	.word	0x000000ff
        /*0680*/ 	.word	0x00000140
        /*0684*/ 	.short	0x010a
        /*0686*/ 	.byte	0x05
	.zero		1


	//   ....[86]....
        /*0688*/ 	.word	0x00004280
        /*068c*/ 	.word	0x000000ff
        /*0690*/ 	.word	0x00000000
        /*0694*/ 	.short	0x0101
        /*0696*/ 	.byte	0x06
	.zero		1


	//   ....[87]....
        /*0698*/ 	.word	0x00004690
        /*069c*/ 	.word	0x00000000
        /*06a0*/ 	.word	0x000000c0
        /*06a4*/ 	.short	0x010a
        /*06a6*/ 	.byte	0xff
	.zero		1


	//   ....[88]....
        /*06a8*/ 	.word	0x00004750
        /*06ac*/ 	.word	0x00000000
        /*06b0*/ 	.word	0x00000000
        /*06b4*/ 	.short	0x0101
        /*06b6*/ 	.byte	0xff
	.zero		1


	//   ....[89]....
        /*06b8*/ 	.word	0x00004a70
        /*06bc*/ 	.word	0x000000ff
        /*06c0*/ 	.word	0x000000b8
        /*06c4*/ 	.short	0x010a
        /*06c6*/ 	.byte	0x04
	.zero		1


	//   ....[90]....
        /*06c8*/ 	.word	0x00004c70
        /*06cc*/ 	.word	0x000000ff
        /*06d0*/ 	.word	0x00000090
        /*06d4*/ 	.short	0x010a
        /*06d6*/ 	.byte	0x04
	.zero		1


	//   ....[91]....
        /*06d8*/ 	.word	0x00004e60
        /*06dc*/ 	.word	0x000000ff
        /*06e0*/ 	.word	0x00000070
        /*06e4*/ 	.short	0x010b
        /*06e6*/ 	.byte	0x04
	.zero		1


	//   ....[92]....
        /*06e8*/ 	.word	0x00004e70
        /*06ec*/ 	.word	0x000000ff
        /*06f0*/ 	.word	0x00000000
        /*06f4*/ 	.short	0x0101
        /*06f6*/ 	.byte	0x07
	.zero		1


	//   ....[93]....
        /*06f8*/ 	.word	0x00004e90
        /*06fc*/ 	.word	0x000000ff
        /*0700*/ 	.word	0x00000098
        /*0704*/ 	.short	0x010a
        /*0706*/ 	.byte	0x04
	.zero		1


	//   ....[94]....
        /*0708*/ 	.word	0x00005040
        /*070c*/ 	.word	0x000000ff
        /*0710*/ 	.word	0x00000078
        /*0714*/ 	.short	0x010b
        /*0716*/ 	.byte	0x04
	.zero		1


	//   ....[95]....
        /*0718*/ 	.word	0x00005050
        /*071c*/ 	.word	0x000000ff
        /*0720*/ 	.word	0x00000000
        /*0724*/ 	.short	0x0101
        /*0726*/ 	.byte	0x07
	.zero		1


	//   ....[96]....
        /*0728*/ 	.word	0x00005060
        /*072c*/ 	.word	0x000000ff
        /*0730*/ 	.word	0x000000a0
        /*0734*/ 	.short	0x010a
        /*0736*/ 	.byte	0x04
	.zero		1


	//   ....[97]....
        /*0738*/ 	.word	0x00005290
        /*073c*/ 	.word	0x000000ff
        /*0740*/ 	.word	0x00000080
        /*0744*/ 	.short	0x010b
        /*0746*/ 	.byte	0x04
	.zero		1


	//   ....[98]....
        /*0748*/ 	.word	0x00005300
        /*074c*/ 	.word	0x000000ff
        /*0750*/ 	.word	0x00000000
        /*0754*/ 	.short	0x0101
        /*0756*/ 	.byte	0x07
	.zero		1


	//   ....[99]....
        /*0758*/ 	.word	0x00005340
        /*075c*/ 	.word	0x000000ff
        /*0760*/ 	.word	0x000000a8
        /*0764*/ 	.short	0x010a
        /*0766*/ 	.byte	0x04
	.zero		1


	//   ....[100]....
        /*0768*/ 	.word	0x00005570
        /*076c*/ 	.word	0x000000ff
        /*0770*/ 	.word	0x00000088
        /*0774*/ 	.short	0x010b
        /*0776*/ 	.byte	0x04
	.zero		1


	//   ....[101]....
        /*0778*/ 	.word	0x00005590
        /*077c*/ 	.word	0x000000ff
        /*0780*/ 	.word	0x00000000
        /*0784*/ 	.short	0x0101
        /*0786*/ 	.byte	0x05
	.zero		1


	//   ....[102]....
        /*0788*/ 	.word	0x000055c0
        /*078c*/ 	.word	0x000000ff
        /*0790*/ 	.word	0x00000090
        /*0794*/ 	.short	0x010a
        /*0796*/ 	.byte	0x04
	.zero		1


	//   ....[103]....
        /*0798*/ 	.word	0x000055e0
        /*079c*/ 	.word	0x000000ff
        /*07a0*/ 	.word	0x00000098
        /*07a4*/ 	.short	0x010a
        /*07a6*/ 	.byte	0x04
	.zero		1


	//   ....[104]....
        /*07a8*/ 	.word	0x00005600
        /*07ac*/ 	.word	0x000000ff
        /*07b0*/ 	.word	0x000000a0
        /*07b4*/ 	.short	0x010a
        /*07b6*/ 	.byte	0x04
	.zero		1


	//   ....[105]....
        /*07b8*/ 	.word	0x00005640
        /*07bc*/ 	.word	0x00000000
        /*07c0*/ 	.word	0x000000a8
        /*07c4*/ 	.short	0x010a
        /*07c6*/ 	.byte	0xff
	.zero		1


	//   ....[106]....
        /*07c8*/ 	.word	0x000059a0
        /*07cc*/ 	.word	0x00000000
        /*07d0*/ 	.word	0x000000c0
        /*07d4*/ 	.short	0x010a
        /*07d6*/ 	.byte	0xff
	.zero		1


	//   ....[107]....
        /*07d8*/ 	.word	0x00005ab0
        /*07dc*/ 	.word	0x00000000
        /*07e0*/ 	.word	0x00000000
        /*07e4*/ 	.short	0x0101
        /*07e6*/ 	.byte	0xff
	.zero		1


	//   ....[108]....
        /*07e8*/ 	.word	0x000064b0
        /*07ec*/ 	.word	0x000000ff
        /*07f0*/ 	.word	0x00000070
        /*07f4*/ 	.short	0x010a
        /*07f6*/ 	.byte	0x2c
	.zero		1


	//   ....[109]....
        /*07f8*/ 	.word	0x000064d0
        /*07fc*/ 	.word	0x0000004e
        /*0800*/ 	.word	0x000000e0
        /*0804*/ 	.short	0x010a
        /*0806*/ 	.byte	0xff
	.zero		1


	//   ....[110]....
        /*0808*/ 	.word	0x000065e0
        /*080c*/ 	.word	0x000000ff
        /*0810*/ 	.word	0x00000070
        /*0814*/ 	.short	0x010a
        /*0816*/ 	.byte	0x2c
	.zero		1


	//   ....[111]....
        /*0818*/ 	.word	0x000066b0
        /*081c*/ 	.word	0x0000004e
        /*0820*/ 	.word	0x000000e0
        /*0824*/ 	.short	0x010a
        /*0826*/ 	.byte	0xff
	.zero		1


	//   ....[112]....
        /*0828*/ 	.word	0x00006e60
        /*082c*/ 	.word	0x00000000
        /*0830*/ 	.word	0x00000000
        /*0834*/ 	.short	0x0101
        /*0836*/ 	.byte	0xff
	.zero		1


	//   ....[113]....
        /*0838*/ 	.word	0x00006e70
        /*083c*/ 	.word	0x00000003
        /*0840*/ 	.word	0x00000070
        /*0844*/ 	.short	0x010a
        /*0846*/ 	.byte	0xff
	.zero		1


	//   ....[114]....
        /*0848*/ 	.word	0x00006f30
        /*084c*/ 	.word	0x00000003
        /*0850*/ 	.word	0x00000070
        /*0854*/ 	.short	0x010a
        /*0856*/ 	.byte	0xff
	.zero		1


	//   ....[115]....
        /*0858*/ 	.word	0x00007720
        /*085c*/ 	.word	0x00000056
        /*0860*/ 	.word	0x00000000
        /*0864*/ 	.short	0x0101
        /*0866*/ 	.byte	0xff
	.zero		1


	//   ....[116]....
        /*0868*/ 	.word	0x00007740
        /*086c*/ 	.word	0x00000057
        /*0870*/ 	.word	0x00000070
        /*0874*/ 	.short	0x010a
        /*0876*/ 	.byte	0xff
	.zero		1


	//   ....[117]....
        /*0878*/ 	.word	0x000077f0
        /*087c*/ 	.word	0x00000057
        /*0880*/ 	.word	0x00000070
        /*0884*/ 	.short	0x010a
        /*0886*/ 	.byte	0xff
	.zero		1


	//   ....[118]....
        /*0888*/ 	.word	0x00007fe0
        /*088c*/ 	.word	0x00000056
        /*0890*/ 	.word	0x00000000
        /*0894*/ 	.short	0x0101
        /*0896*/ 	.byte	0xff
	.zero		1


	//   ....[119]....
        /*0898*/ 	.word	0x00008000
        /*089c*/ 	.word	0x0000005c
        /*08a0*/ 	.word	0x00000070
        /*08a4*/ 	.short	0x010a
        /*08a6*/ 	.byte	0xff
	.zero		1


	//   ....[120]....
        /*08a8*/ 	.word	0x000080b0
        /*08ac*/ 	.word	0x0000005c
        /*08b0*/ 	.word	0x00000070
        /*08b4*/ 	.short	0x010a
        /*08b6*/ 	.byte	0xff
	.zero		1


	//   ....[121]....
        /*08b8*/ 	.word	0x00008360
        /*08bc*/ 	.word	0x0000004e
        /*08c0*/ 	.word	0x00000000
        /*08c4*/ 	.short	0x0101
        /*08c6*/ 	.byte	0xff
	.zero		1


	//   ....[122]....
        /*08c8*/ 	.word	0x000088f0
        /*08cc*/ 	.word	0x00000002
        /*08d0*/ 	.word	0x00000000
        /*08d4*/ 	.short	0x0101
        /*08d6*/ 	.byte	0xff
	.zero		1


	//   ....[123]....
        /*08d8*/ 	.word	0x00008b80
        /*08dc*/ 	.word	0x000000ff
        /*08e0*/ 	.word	0x00000000
        /*08e4*/ 	.short	0x0101
        /*08e6*/ 	.byte	0x04
	.zero		1


	//   ....[124]....
        /*08e8*/ 	.word	0x00008ba0
        /*08ec*/ 	.word	0x00000003
        /*08f0*/ 	.word	0x00000130
        /*08f4*/ 	.short	0x010a
        /*08f6*/ 	.byte	0xff
	.zero		1


	//   ....[125]....
        /*08f8*/ 	.word	0x00008c00
        /*08fc*/ 	.word	0x00000002
        /*0900*/ 	.word	0x00000038
        /*0904*/ 	.short	0x010a
        /*0906*/ 	.byte	0xff
	.zero		1


	//   ....[126]....
        /*0908*/ 	.word	0x00008c60
        /*090c*/ 	.word	0x00000002
        /*0910*/ 	.word	0x00000038
        /*0914*/ 	.short	0x010a
        /*0916*/ 	.byte	0xff
	.zero		1


	//   ....[127]....
        /*0918*/ 	.word	0x00008cb0
        /*091c*/ 	.word	0x00000002
        /*0920*/ 	.word	0x000000c0
        /*0924*/ 	.short	0x010a
        /*0926*/ 	.byte	0xff
	.zero		1


	//   ....[128]....
        /*0928*/ 	.word	0x00008d10
        /*092c*/ 	.word	0x00000000
        /*0930*/ 	.word	0x00000000
        /*0934*/ 	.short	0x010a
        /*0936*/ 	.byte	0xff
	.zero		1


	//   ....[129]....
        /*0938*/ 	.word	0x00008d70
        /*093c*/ 	.word	0x00000000
        /*0940*/ 	.word	0x00000000
        /*0944*/ 	.short	0x010a
        /*0946*/ 	.byte	0xff
	.zero		1


	//   ....[130]....
        /*0948*/ 	.word	0x00008dd0
        /*094c*/ 	.word	0x00000000
        /*0950*/ 	.word	0x00000000
        /*0954*/ 	.short	0x010a
        /*0956*/ 	.byte	0xff
	.zero		1


	//   ....[131]....
        /*0958*/ 	.word	0x00008e30
        /*095c*/ 	.word	0x00000000
        /*0960*/ 	.word	0x00000000
        /*0964*/ 	.short	0x010a
        /*0966*/ 	.byte	0xff
	.zero		1


	//   ....[132]....
        /*0968*/ 	.word	0x00008e90
        /*096c*/ 	.word	0x00000000
        /*0970*/ 	.word	0x00000000
        /*0974*/ 	.short	0x010a
        /*0976*/ 	.byte	0xff
	.zero		1


	//   ....[133]....
        /*0978*/ 	.word	0x00008ef0
        /*097c*/ 	.word	0x00000000
        /*0980*/ 	.word	0x00000000
        /*0984*/ 	.short	0x010a
        /*0986*/ 	.byte	0xff
	.zero		1


	//   ....[134]....
        /*0988*/ 	.word	0x00008f40
        /*098c*/ 	.word	0x00000000
        /*0990*/ 	.word	0x00000120
        /*0994*/ 	.short	0x010a
        /*0996*/ 	.byte	0xff
	.zero		1


	//   ....[135]....
        /*0998*/ 	.word	0x00008fa0
        /*099c*/ 	.word	0x00000000
        /*09a0*/ 	.word	0x000000d0
        /*09a4*/ 	.short	0x010a
        /*09a6*/ 	.byte	0xff
	.zero		1


	//   ....[136]....
        /*09a8*/ 	.word	0x00008ff0
        /*09ac*/ 	.word	0x00000000
        /*09b0*/ 	.word	0x000000c0
        /*09b4*/ 	.short	0x010a
        /*09b6*/ 	.byte	0xff
	.zero		1


	//   ....[137]....
        /*09b8*/ 	.word	0x00009050
        /*09bc*/ 	.word	0x00000000
        /*09c0*/ 	.word	0x000000d0
        /*09c4*/ 	.short	0x010a
        /*09c6*/ 	.byte	0xff
	.zero		1


	//   ....[138]....
        /*09c8*/ 	.word	0x000090b0
        /*09cc*/ 	.word	0x00000004
        /*09d0*/ 	.word	0x00000008
        /*09d4*/ 	.short	0x010a
        /*09d6*/ 	.byte	0xff
	.zero		1


	//   ....[139]....
        /*09d8*/ 	.word	0x00009190
        /*09dc*/ 	.word	0x00000002
        /*09e0*/ 	.word	0x00000008
        /*09e4*/ 	.short	0x010a
        /*09e6*/ 	.byte	0xff
	.zero		1


	//   ....[140]....
        /*09e8*/ 	.word	0x000091e0
        /*09ec*/ 	.word	0x00000000
        /*09f0*/ 	.word	0x000000c0
        /*09f4*/ 	.short	0x010a
        /*09f6*/ 	.byte	0xff
	.zero		1


	//   ....[141]....
        /*09f8*/ 	.word	0x00009240
        /*09fc*/ 	.word	0x00000000
        /*0a00*/ 	.word	0x00000100
        /*0a04*/ 	.short	0x010a
        /*0a06*/ 	.byte	0xff
	.zero		1


	//   ....[142]....
        /*0a08*/ 	.word	0x000092a0
        /*0a0c*/ 	.word	0x00000000
        /*0a10*/ 	.word	0x00000000
        /*0a14*/ 	.short	0x010a
        /*0a16*/ 	.byte	0xff
	.zero		1


	//   ....[143]....
        /*0a18*/ 	.word	0x00009300
        /*0a1c*/ 	.word	0x00000000
        /*0a20*/ 	.word	0x00000000
        /*0a24*/ 	.short	0x010a
        /*0a26*/ 	.byte	0xff
	.zero		1


	//   ....[144]....
        /*0a28*/ 	.word	0x00009360
        /*0a2c*/ 	.word	0x00000000
        /*0a30*/ 	.word	0x00000000
        /*0a34*/ 	.short	0x010a
        /*0a36*/ 	.byte	0xff
	.zero		1


	//   ....[145]....
        /*0a38*/ 	.word	0x000093c0
        /*0a3c*/ 	.word	0x00000000
        /*0a40*/ 	.word	0x00000000
        /*0a44*/ 	.short	0x010a
        /*0a46*/ 	.byte	0xff
	.zero		1


	//   ....[146]....
        /*0a48*/ 	.word	0x00009420
        /*0a4c*/ 	.word	0x00000000
        /*0a50*/ 	.word	0x00000140
        /*0a54*/ 	.short	0x010a
        /*0a56*/ 	.byte	0xff
	.zero		1


	//   ....[147]....
        /*0a58*/ 	.word	0x00009470
        /*0a5c*/ 	.word	0x00000000
        /*0a60*/ 	.word	0x000000c0
        /*0a64*/ 	.short	0x010a
        /*0a66*/ 	.byte	0xff
	.zero		1


	//   ....[148]....
        /*0a68*/ 	.word	0x000094d0
        /*0a6c*/ 	.word	0x00000000
        /*0a70*/ 	.word	0x000000b8
        /*0a74*/ 	.short	0x010a
        /*0a76*/ 	.byte	0xff
	.zero		1


	//   ....[149]....
        /*0a78*/ 	.word	0x00009530
        /*0a7c*/ 	.word	0x00000003
        /*0a80*/ 	.word	0x00000090
        /*0a84*/ 	.short	0x010a
        /*0a86*/ 	.byte	0xff
	.zero		1


	//   ....[150]....
        /*0a88*/ 	.word	0x00009590
        /*0a8c*/ 	.word	0x00000003
        /*0a90*/ 	.word	0x00000098
        /*0a94*/ 	.short	0x010a
        /*0a96*/ 	.byte	0xff
	.zero		1


	//   ....[151]....
        /*0a98*/ 	.word	0x000095f0
        /*0a9c*/ 	.word	0x00000003
        /*0aa0*/ 	.word	0x000000a0
        /*0aa4*/ 	.short	0x010a
        /*0aa6*/ 	.byte	0xff
	.zero		1


	//   ....[152]....
        /*0aa8*/ 	.word	0x00009650
        /*0aac*/ 	.word	0x00000003
        /*0ab0*/ 	.word	0x000000a8
        /*0ab4*/ 	.short	0x010a
        /*0ab6*/ 	.byte	0xff
	.zero		1


	//   ....[153]....
        /*0ab8*/ 	.word	0x000096b0
        /*0abc*/ 	.word	0x00000000
        /*0ac0*/ 	.word	0x00000090
        /*0ac4*/ 	.short	0x010a
        /*0ac6*/ 	.byte	0xff
	.zero		1


	//   ....[154]....
        /*0ac8*/ 	.word	0x00009710
        /*0acc*/ 	.word	0x00000000
        /*0ad0*/ 	.word	0x00000098
        /*0ad4*/ 	.short	0x010a
        /*0ad6*/ 	.byte	0xff
	.zero		1


	//   ....[155]....
        /*0ad8*/ 	.word	0x00009770
        /*0adc*/ 	.word	0x00000000
        /*0ae0*/ 	.word	0x000000a0
        /*0ae4*/ 	.short	0x010a
        /*0ae6*/ 	.byte	0xff
	.zero		1


	//   ....[156]....
        /*0ae8*/ 	.word	0x000097c0
        /*0aec*/ 	.word	0x00000000
        /*0af0*/ 	.word	0x000000c0
        /*0af4*/ 	.short	0x010a
        /*0af6*/ 	.byte	0xff
	.zero		1


	//   ....[157]....
        /*0af8*/ 	.word	0x00009820
        /*0afc*/ 	.word	0x00000000
        /*0b00*/ 	.word	0x00000070
        /*0b04*/ 	.short	0x010a
        /*0b06*/ 	.byte	0xff
	.zero		1


	//   ....[158]....
        /*0b08*/ 	.word	0x00009870
        /*0b0c*/ 	.word	0x0000004e
        /*0b10*/ 	.word	0x000000e0
        /*0b14*/ 	.short	0x010a
        /*0b16*/ 	.byte	0xff
	.zero		1


	//   ....[159]....
        /*0b18*/ 	.word	0x000098c0
        /*0b1c*/ 	.word	0x00000003
        /*0b20*/ 	.word	0x00000070
        /*0b24*/ 	.short	0x010a
        /*0b26*/ 	.byte	0xff
	.zero		1


	//   ....[160]....
        /*0b28*/ 	.word	0x00009910
        /*0b2c*/ 	.word	0x00000057
        /*0b30*/ 	.word	0x00000070
        /*0b34*/ 	.short	0x010a
        /*0b36*/ 	.byte	0xff
	.zero		1


	//   ....[161]....
        /*0b38*/ 	.word	0x00009960
        /*0b3c*/ 	.word	0x0000005c
        /*0b40*/ 	.word	0x00000070
        /*0b44*/ 	.short	0x010a
        /*0b46*/ 	.byte	0xff
	.zero		1


	//----- nvinfo : EIATTR_NUM_MBARRIERS
	.align		4
.L_47:
        /*0b48*/ 	.byte	0x03, 0x38
        /*0b4a*/ 	.short	0x0029


	//----- nvinfo : EIATTR_EXIT_INSTR_OFFSETS
	.align		4
        /*0b4c*/ 	.byte	0x04, 0x1c
        /*0b4e*/ 	.short	(.L_49 - .L_48)


	//   ....[0]....
.L_48:
        /*0b50*/ 	.word	0x00002bf0


	//   ....[1]....
        /*0b54*/ 	.word	0x000030f0


	//   ....[2]....
        /*0b58*/ 	.word	0x00003150


	//   ....[3]....
        /*0b5c*/ 	.word	0x000044b0


	//   ....[4]....
        /*0b60*/ 	.word	0x00005670


	//   ....[5]....
        /*0b64*/ 	.word	0x000056b0


	//   ....[6]....
        /*0b68*/ 	.word	0x00008a80


	//   ....[7]....
        /*0b6c*/ 	.word	0x00008af0


	//   ....[8]....
        /*0b70*/ 	.word	0x00008b20


	//   ....[9]....
        /*0b74*/ 	.word	0x00008b90


	//----- nvinfo : EIATTR_MAX_THREADS
	.align		4
.L_49:
        /*0b78*/ 	.byte	0x04, 0x05
        /*0b7a*/ 	.short	(.L_51 - .L_50)
.L_50:
        /*0b7c*/ 	.word	0x00000100
        /*0b80*/ 	.word	0x00000001
        /*0b84*/ 	.word	0x00000001


	//----- nvinfo : EIATTR_CRS_STACK_SIZE
	.align		4
.L_51:
        /*0b88*/ 	.byte	0x04, 0x1e
        /*0b8a*/ 	.short	(.L_53 - .L_52)
.L_52:
        /*0b8c*/ 	.word	0x00000000


	//----- nvinfo : EIATTR_CBANK_PARAM_SIZE
	.align		4
.L_53:
        /*0b90*/ 	.byte	0x03, 0x19
        /*0b92*/ 	.short	0x0800


	//----- nvinfo : EIATTR_PARAM_CBANK
	.align		4
        /*0b94*/ 	.byte	0x04, 0x0a
        /*0b96*/ 	.short	(.L_55 - .L_54)
	.align		4
.L_54:
        /*0b98*/ 	.word	index@(.nv.constant0._ZN7cutlass13device_kernelINS_4gemm6kernel13GemmUniversalIN4cute5tupleIJiiiiEEENS1_10collective13CollectiveMmaINS1_35MainloopSm100TmaUmmaWarpSpecializedILi7ELi2ELi4ENS5_IJNS4_1CILi2EEENSA_ILi4EEENSA_ILi1EEEEEEEENS5_IJNSA_ILi128EEESG_NSA_ILi64EEEEEENS_6half_tENS5_IJSD_llEEESJ_SK_NS4_8TiledMMAINS4_8MMA_AtomIJNS4_26SM100_MMA_F16BF16_2x1SM_SSISJ_SJ_fLi128ELi128ELNS4_4UMMA5MajorE1ELSP_1ELNSO_7ScaleInE0ELSQ_0EEEEEENS4_6LayoutINS5_IJSD_SD_SD_EEENS5_IJNSA_ILi0EEESV_SV_EEEEENS5_IJNS4_10UnderscoreESY_SY_EEEEENS4_28SM100_TMA_2SM_LOAD_MULTICASTENS4_14ComposedLayoutINS4_7SwizzleILi3ELi4ELi3EEENS4_18smem_ptr_flag_bitsILi16EEENST_INS5_IJSH_NSA_ILi8EEEEEENS5_IJSD_SH_EEEEEEEvNS4_8identityENS4_18SM100_TMA_2SM_LOADES1B_vS1C_EENS_8epilogue10collective18CollectiveEpilogueINS1F_23Sm100TmaWarpSpecializedILi4ELi2ELi16ELb1ELb0EEEJNS5_IJSH_SG_SH_EEENS5_IJNST_ISH_SD_EENST_INS5_IJNSA_ILi16EEESB_EEES19_EEEEESJ_NS5_IJlSD_lEEESJ_S1Q_NS1F_6fusion15FusionCallbacksIS1J_NS1R_17LinearCombinationISJ_fSJ_fLNS_15FloatRoundStyleE2EEES1K_S1P_JEEENS4_5SM1004TMEM4LOAD26SM100_TMEM_LOAD_32dp32b16xENS4_13SM90_TMA_LOADENS12_INS13_ILi1ELi4ELi3EEES16_NST_INS5_IJS17_S1M_EEENS5_IJS1M_SD_EEEEEEENS4_39AutoVectorizingCopyWithAssumedAlignmentILi128EEENS4_14SM90_TMA_STOREES26_S28_S28_EEEvvEEEEvNT_6ParamsE)
        /*0b9c*/ 	.short	0x0380
        /*0b9e*/ 	.short	0x0800


	//----- nvinfo : EIATTR_SW_WAR
	.align		4
.L_55:
        /*0ba0*/ 	.byte	0x04, 0x36
        /*0ba2*/ 	.short	(.L_57 - .L_56)
.L_56:
        /*0ba4*/ 	.word	0x00000008
.L_57:


//--------------------- .nv.callgraph             --------------------------
	.section	.nv.callgraph,"",@"SHT_CUDA_CALLGRAPH"
	.align	4
	.sectionentsize	8
	.align		4
        /*0000*/ 	.word	0x00000000
	.align		4
        /*0004*/ 	.word	0xffffffff
	.align		4
        /*0008*/ 	.word	index@(_ZN7cutlass13device_kernelINS_4gemm6kernel13GemmUniversalIN4cute5tupleIJiiiiEEENS1_10collective13CollectiveMmaINS1_35MainloopSm100TmaUmmaWarpSpecializedILi7ELi2ELi4ENS5_IJNS4_1CILi2EEENSA_ILi4EEENSA_ILi1EEEEEEEENS5_IJNSA_ILi128EEESG_NSA_ILi64EEEEEENS_6half_tENS5_IJSD_llEEESJ_SK_NS4_8TiledMMAINS4_8MMA_AtomIJNS4_26SM100_MMA_F16BF16_2x1SM_SSISJ_SJ_fLi128ELi128ELNS4_4UMMA5MajorE1ELSP_1ELNSO_7ScaleInE0ELSQ_0EEEEEENS4_6LayoutINS5_IJSD_SD_SD_EEENS5_IJNSA_ILi0EEESV_SV_EEEEENS5_IJNS4_10UnderscoreESY_SY_EEEEENS4_28SM100_TMA_2SM_LOAD_MULTICASTENS4_14ComposedLayoutINS4_7SwizzleILi3ELi4ELi3EEENS4_18smem_ptr_flag_bitsILi16EEENST_INS5_IJSH_NSA_ILi8EEEEEENS5_IJSD_SH_EEEEEEEvNS4_8identityENS4_18SM100_TMA_2SM_LOADES1B_vS1C_EENS_8epilogue10collective18CollectiveEpilogueINS1F_23Sm100TmaWarpSpecializedILi4ELi2ELi16ELb1ELb0EEEJNS5_IJSH_SG_SH_EEENS5_IJNST_ISH_SD_EENST_INS5_IJNSA_ILi16EEESB_EEES19_EEEEESJ_NS5_IJlSD_lEEESJ_S1Q_NS1F_6fusion15FusionCallbacksIS1J_NS1R_17LinearCombinationISJ_fSJ_fLNS_15FloatRoundStyleE2EEES1K_S1P_JEEENS4_5SM1004TMEM4LOAD26SM100_TMEM_LOAD_32dp32b16xENS4_13SM90_TMA_LOADENS12_INS13_ILi1ELi4ELi3EEES16_NST_INS5_IJS17_S1M_EEENS5_IJS1M_SD_EEEEEEENS4_39AutoVectorizingCopyWithAssumedAlignmentILi128EEENS4_14SM90_TMA_STOREES26_S28_S28_EEEvvEEEEvNT_6ParamsE)
	.align		4
        /*000c*/ 	.word	index@(__assertfail)
	.align		4
        /*0010*/ 	.word	0x00000000
	.align		4
        /*0014*/ 	.word	0xfffffffe
	.align		4
        /*0018*/ 	.word	0x00000000
	.align		4
        /*001c*/ 	.word	0xfffffffd
	.align		4
        /*0020*/ 	.word	0x00000000
	.align		4
        /*0024*/ 	.word	0xfffffffc


//--------------------- .nv.constant4             --------------------------
	.section	.nv.constant4,"a",@progbits
	.align	8
	.align		8
.nv.constant4:
        /*0000*/ 	.dword	__assertfail
	.align		8
        /*0008*/ 	.dword	__unnamed_1
	.align		8
        /*0010*/ 	.dword	__unnamed_2
	.align		8
        /*0018*/ 	.dword	_ZN40_INTERNAL_36baf5b3_4_k_cu_a40e2b28_392714cuda3std3__45__cpo5beginE
	.align		8
        /*0020*/ 	.dword	_ZN40_INTERNAL_36baf5b3_4_k_cu_a40e2b28_392714cuda3std3__45__cpo3endE
	.align		8
        /*0028*/ 	.dword	_ZN40_INTERNAL_36baf5b3_4_k_cu_a40e2b28_392714cuda3std3__45__cpo6cbeginE
	.align		8
        /*0030*/ 	.dword	_ZN40_INTERNAL_36baf5b3_4_k_cu_a40e2b28_392714cuda3std3__45__cpo4cendE
	.align		8
        /*0038*/ 	.dword	_ZN40_INTERNAL_36baf5b3_4_k_cu_a40e2b28_392714cuda3std3__442_GLOBAL__N__36baf5b3_4_k_cu_a40e2b28_392716ignoreE
	.align		8
        /*0040*/ 	.dword	_ZN40_INTERNAL_36baf5b3_4_k_cu_a40e2b28_392714cuda3std3__419piecewise_constructE
	.align		8
        /*0048*/ 	.dword	_ZN40_INTERNAL_36baf5b3_4_k_cu_a40e2b28_392714cuda3std3__48in_placeE
	.align		8
        /*0050*/ 	.dword	_ZN40_INTERNAL_36baf5b3_4_k_cu_a40e2b28_392714cuda3std6ranges3__45__cpo4swapE
	.align		8
        /*0058*/ 	.dword	_ZN40_INTERNAL_36baf5b3_4_k_cu_a40e2b28_392714cuda3std6ranges3__45__cpo9iter_moveE
	.align		8
        /*0060*/ 	.dword	_ZN40_INTERNAL_36baf5b3_4_k_cu_a40e2b28_392714cute7productE
	.align		8
        /*0068*/ 	.dword	_ZN40_INTERNAL_36baf5b3_4_k_cu_a40e2b28_392714cute1_E
	.align		8
        /*0070*/ 	.dword	$str$25
	.align		8
        /*0078*/ 	.dword	$str$26
	.align		8
        /*0080*/ 	.dword	$str$27
	.align		8
        /*0088*/ 	.dword	$str$28


//--------------------- .text._ZN7cutlass13device_kernelINS_4gemm6kernel13GemmUniversalIN4cute5tupleIJiiiiEEENS1_10collective13CollectiveMmaINS1_35MainloopSm100TmaUmmaWarpSpecializedILi7ELi2ELi4ENS5_IJNS4_1CILi2EEENSA_ILi4EEENSA_ILi1EEEEEEEENS5_IJNSA_ILi128EEESG_NSA_ILi64EEEEEENS_6half_tENS5_IJSD_llEEESJ_SK_NS4_8TiledMMAINS4_8MMA_AtomIJNS4_26SM100_MMA_F16BF16_2x1SM_SSISJ_SJ_fLi128ELi128ELNS4_4UMMA5MajorE1ELSP_1ELNSO_7ScaleInE0ELSQ_0EEEEEENS4_6LayoutINS5_IJSD_SD_SD_EEENS5_IJNSA_ILi0EEESV_SV_EEEEENS5_IJNS4_10UnderscoreESY_SY_EEEEENS4_28SM100_TMA_2SM_LOAD_MULTICASTENS4_14ComposedLayoutINS4_7SwizzleILi3ELi4ELi3EEENS4_18smem_ptr_flag_bitsILi16EEENST_INS5_IJSH_NSA_ILi8EEEEEENS5_IJSD_SH_EEEEEEEvNS4_8identityENS4_18SM100_TMA_2SM_LOADES1B_vS1C_EENS_8epilogue10collective18CollectiveEpilogueINS1F_23Sm100TmaWarpSpecializedILi4ELi2ELi16ELb1ELb0EEEJNS5_IJSH_SG_SH_EEENS5_IJNST_ISH_SD_EENST_INS5_IJNSA_ILi16EEESB_EEES19_EEEEESJ_NS5_IJlSD_lEEESJ_S1Q_NS1F_6fusion15FusionCallbacksIS1J_NS1R_17LinearCombinationISJ_fSJ_fLNS_15FloatRoundStyleE2EEES1K_S1P_JEEENS4_5SM1004TMEM4LOAD26SM100_TMEM_LOAD_32dp32b16xENS4_13SM90_TMA_LOADENS12_INS13_ILi1ELi4ELi3EEES16_NST_INS5_IJS17_S1M_EEENS5_IJS1M_SD_EEEEEEENS4_39AutoVectorizingCopyWithAssumedAlignmentILi128EEENS4_14SM90_TMA_STOREES26_S28_S28_EEEvvEEEEvNT_6ParamsE --------------------------
	.section	.text._ZN7cutlass13device_kernelINS_4gemm6kernel13GemmUniversalIN4cute5tupleIJiiiiEEENS1_10collective13CollectiveMmaINS1_35MainloopSm100TmaUmmaWarpSpecializedILi7ELi2ELi4ENS5_IJNS4_1CILi2EEENSA_ILi4EEENSA_ILi1EEEEEEEENS5_IJNSA_ILi128EEESG_NSA_ILi64EEEEEENS_6half_tENS5_IJSD_llEEESJ_SK_NS4_8TiledMMAINS4_8MMA_AtomIJNS4_26SM100_MMA_F16BF16_2x1SM_SSISJ_SJ_fLi128ELi128ELNS4_4UMMA5MajorE1ELSP_1ELNSO_7ScaleInE0ELSQ_0EEEEEENS4_6LayoutINS5_IJSD_SD_SD_EEENS5_IJNSA_ILi0EEESV_SV_EEEEENS5_IJNS4_10UnderscoreESY_SY_EEEEENS4_28SM100_TMA_2SM_LOAD_MULTICASTENS4_14ComposedLayoutINS4_7SwizzleILi3ELi4ELi3EEENS4_18smem_ptr_flag_bitsILi16EEENST_INS5_IJSH_NSA_ILi8EEEEEENS5_IJSD_SH_EEEEEEEvNS4_8identityENS4_18SM100_TMA_2SM_LOADES1B_vS1C_EENS_8epilogue10collective18CollectiveEpilogueINS1F_23Sm100TmaWarpSpecializedILi4ELi2ELi16ELb1ELb0EEEJNS5_IJSH_SG_SH_EEENS5_IJNST_ISH_SD_EENST_INS5_IJNSA_ILi16EEESB_EEES19_EEEEESJ_NS5_IJlSD_lEEESJ_S1Q_NS1F_6fusion15FusionCallbacksIS1J_NS1R_17LinearCombinationISJ_fSJ_fLNS_15FloatRoundStyleE2EEES1K_S1P_JEEENS4_5SM1004TMEM4LOAD26SM100_TMEM_LOAD_32dp32b16xENS4_13SM90_TMA_LOADENS12_INS13_ILi1ELi4ELi3EEES16_NST_INS5_IJS17_S1M_EEENS5_IJS1M_SD_EEEEEEENS4_39AutoVectorizingCopyWithAssumedAlignmentILi128EEENS4_14SM90_TMA_STOREES26_S28_S28_EEEvvEEEEvNT_6ParamsE,"ax",@progbits
	.align	128
.text._ZN7cutlass13device_kernelINS_4gemm6kernel13GemmUniversalIN4cute5tupleIJiiiiEEENS1_10collective13CollectiveMmaINS1_35MainloopSm100TmaUmmaWarpSpecializedILi7ELi2ELi4ENS5_IJNS4_1CILi2EEENSA_ILi4EEENSA_ILi1EEEEEEEENS5_IJNSA_ILi128EEESG_NSA_ILi64EEEEEENS_6half_tENS5_IJSD_llEEESJ_SK_NS4_8TiledMMAINS4_8MMA_AtomIJNS4_26SM100_MMA_F16BF16_2x1SM_SSISJ_SJ_fLi128ELi128ELNS4_4UMMA5MajorE1ELSP_1ELNSO_7ScaleInE0ELSQ_0EEEEEENS4_6LayoutINS5_IJSD_SD_SD_EEENS5_IJNSA_ILi0EEESV_SV_EEEEENS5_IJNS4_10UnderscoreESY_SY_EEEEENS4_28SM100_TMA_2SM_LOAD_MULTICASTENS4_14ComposedLayoutINS4_7SwizzleILi3ELi4ELi3EEENS4_18smem_ptr_flag_bitsILi16EEENST_INS5_IJSH_NSA_ILi8EEEEEENS5_IJSD_SH_EEEEEEEvNS4_8identityENS4_18SM100_TMA_2SM_LOADES1B_vS1C_EENS_8epilogue10collective18CollectiveEpilogueINS1F_23Sm100TmaWarpSpecializedILi4ELi2ELi16ELb1ELb0EEEJNS5_IJSH_SG_SH_EEENS5_IJNST_ISH_SD_EENST_INS5_IJNSA_ILi16EEESB_EEES19_EEEEESJ_NS5_IJlSD_lEEESJ_S1Q_NS1F_6fusion15FusionCallbacksIS1J_NS1R_17LinearCombinationISJ_fSJ_fLNS_15FloatRoundStyleE2EEES1K_S1P_JEEENS4_5SM1004TMEM4LOAD26SM100_TMEM_LOAD_32dp32b16xENS4_13SM90_TMA_LOADENS12_INS13_ILi1ELi4ELi3EEES16_NST_INS5_IJS17_S1M_EEENS5_IJS1M_SD_EEEEEEENS4_39AutoVectorizingCopyWithAssumedAlignmentILi128EEENS4_14SM90_TMA_STOREES26_S28_S28_EEEvvEEEEvNT_6ParamsE:
        .type           _ZN7cutlass13device_kernelINS_4gemm6kernel13GemmUniversalIN4cute5tupleIJiiiiEEENS1_10collective13CollectiveMmaINS1_35MainloopSm100TmaUmmaWarpSpecializedILi7ELi2ELi4ENS5_IJNS4_1CILi2EEENSA_ILi4EEENSA_ILi1EEEEEEEENS5_IJNSA_ILi128EEESG_NSA_ILi64EEEEEENS_6half_tENS5_IJSD_llEEESJ_SK_NS4_8TiledMMAINS4_8MMA_AtomIJNS4_26SM100_MMA_F16BF16_2x1SM_SSISJ_SJ_fLi128ELi128ELNS4_4UMMA5MajorE1ELSP_1ELNSO_7ScaleInE0ELSQ_0EEEEEENS4_6LayoutINS5_IJSD_SD_SD_EEENS5_IJNSA_ILi0EEESV_SV_EEEEENS5_IJNS4_10UnderscoreESY_SY_EEEEENS4_28SM100_TMA_2SM_LOAD_MULTICASTENS4_14ComposedLayoutINS4_7SwizzleILi3ELi4ELi3EEENS4_18smem_ptr_flag_bitsILi16EEENST_INS5_IJSH_NSA_ILi8EEEEEENS5_IJSD_SH_EEEEEEEvNS4_8identityENS4_18SM100_TMA_2SM_LOADES1B_vS1C_EENS_8epilogue10collective18CollectiveEpilogueINS1F_23Sm100TmaWarpSpecializedILi4ELi2ELi16ELb1ELb0EEEJNS5_IJSH_SG_SH_EEENS5_IJNST_ISH_SD_EENST_INS5_IJNSA_ILi16EEESB_EEES19_EEEEESJ_NS5_IJlSD_lEEESJ_S1Q_NS1F_6fusion15FusionCallbacksIS1J_NS1R_17LinearCombinationISJ_fSJ_fLNS_15FloatRoundStyleE2EEES1K_S1P_JEEENS4_5SM1004TMEM4LOAD26SM100_TMEM_LOAD_32dp32b16xENS4_13SM90_TMA_LOADENS12_INS13_ILi1ELi4ELi3EEES16_NST_INS5_IJS17_S1M_EEENS5_IJS1M_SD_EEEEEEENS4_39AutoVectorizingCopyWithAssumedAlignmentILi128EEENS4_14SM90_TMA_STOREES26_S28_S28_EEEvvEEEEvNT_6ParamsE,@function
        .size           _ZN7cutlass13device_kernelINS_4gemm6kernel13GemmUniversalIN4cute5tupleIJiiiiEEENS1_10collective13CollectiveMmaINS1_35MainloopSm100TmaUmmaWarpSpecializedILi7ELi2ELi4ENS5_IJNS4_1CILi2EEENSA_ILi4EEENSA_ILi1EEEEEEEENS5_IJNSA_ILi128EEESG_NSA_ILi64EEEEEENS_6half_tENS5_IJSD_llEEESJ_SK_NS4_8TiledMMAINS4_8MMA_AtomIJNS4_26SM100_MMA_F16BF16_2x1SM_SSISJ_SJ_fLi128ELi128ELNS4_4UMMA5MajorE1ELSP_1ELNSO_7ScaleInE0ELSQ_0EEEEEENS4_6LayoutINS5_IJSD_SD_SD_EEENS5_IJNSA_ILi0EEESV_SV_EEEEENS5_IJNS4_10UnderscoreESY_SY_EEEEENS4_28SM100_TMA_2SM_LOAD_MULTICASTENS4_14ComposedLayoutINS4_7SwizzleILi3ELi4ELi3EEENS4_18smem_ptr_flag_bitsILi16EEENST_INS5_IJSH_NSA_ILi8EEEEEENS5_IJSD_SH_EEEEEEEvNS4_8identityENS4_18SM100_TMA_2SM_LOADES1B_vS1C_EENS_8epilogue10collective18CollectiveEpilogueINS1F_23Sm100TmaWarpSpecializedILi4ELi2ELi16ELb1ELb0EEEJNS5_IJSH_SG_SH_EEENS5_IJNST_ISH_SD_EENST_INS5_IJNSA_ILi16EEESB_EEES19_EEEEESJ_NS5_IJlSD_lEEESJ_S1Q_NS1F_6fusion15FusionCallbacksIS1J_NS1R_17LinearCombinationISJ_fSJ_fLNS_15FloatRoundStyleE2EEES1K_S1P_JEEENS4_5SM1004TMEM4LOAD26SM100_TMEM_LOAD_32dp32b16xENS4_13SM90_TMA_LOADENS12_INS13_ILi1ELi4ELi3EEES16_NST_INS5_IJS17_S1M_EEENS5_IJS1M_SD_EEEEEEENS4_39AutoVectorizingCopyWithAssumedAlignmentILi128EEENS4_14SM90_TMA_STOREES26_S28_S28_EEEvvEEEEvNT_6ParamsE,(.L_x_206 - _ZN7cutlass13device_kernelINS_4gemm6kernel13GemmUniversalIN4cute5tupleIJiiiiEEENS1_10collective13CollectiveMmaINS1_35MainloopSm100TmaUmmaWarpSpecializedILi7ELi2ELi4ENS5_IJNS4_1CILi2EEENSA_ILi4EEENSA_ILi1EEEEEEEENS5_IJNSA_ILi128EEESG_NSA_ILi64EEEEEENS_6half_tENS5_IJSD_llEEESJ_SK_NS4_8TiledMMAINS4_8MMA_AtomIJNS4_26SM100_MMA_F16BF16_2x1SM_SSISJ_SJ_fLi128ELi128ELNS4_4UMMA5MajorE1ELSP_1ELNSO_7ScaleInE0ELSQ_0EEEEEENS4_6LayoutINS5_IJSD_SD_SD_EEENS5_IJNSA_ILi0EEESV_SV_EEEEENS5_IJNS4_10UnderscoreESY_SY_EEEEENS4_28SM100_TMA_2SM_LOAD_MULTICASTENS4_14ComposedLayoutINS4_7SwizzleILi3ELi4ELi3EEENS4_18smem_ptr_flag_bitsILi16EEENST_INS5_IJSH_NSA_ILi8EEEEEENS5_IJSD_SH_EEEEEEEvNS4_8identityENS4_18SM100_TMA_2SM_LOADES1B_vS1C_EENS_8epilogue10collective18CollectiveEpilogueINS1F_23Sm100TmaWarpSpecializedILi4ELi2ELi16ELb1ELb0EEEJNS5_IJSH_SG_SH_EEENS5_IJNST_ISH_SD_EENST_INS5_IJNSA_ILi16EEESB_EEES19_EEEEESJ_NS5_IJlSD_lEEESJ_S1Q_NS1F_6fusion15FusionCallbacksIS1J_NS1R_17LinearCombinationISJ_fSJ_fLNS_15FloatRoundStyleE2EEES1K_S1P_JEEENS4_5SM1004TMEM4LOAD26SM100_TMEM_LOAD_32dp32b16xENS4_13SM90_TMA_LOADENS12_INS13_ILi1ELi4ELi3EEES16_NST_INS5_IJS17_S1M_EEENS5_IJS1M_SD_EEEEEEENS4_39AutoVectorizingCopyWithAssumedAlignmentILi128EEENS4_14SM90_TMA_STOREES26_S28_S28_EEEvvEEEEvNT_6ParamsE)
        .other          _ZN7cutlass13device_kernelINS_4gemm6kernel13GemmUniversalIN4cute5tupleIJiiiiEEENS1_10collective13CollectiveMmaINS1_35MainloopSm100TmaUmmaWarpSpecializedILi7ELi2ELi4ENS5_IJNS4_1CILi2EEENSA_ILi4EEENSA_ILi1EEEEEEEENS5_IJNSA_ILi128EEESG_NSA_ILi64EEEEEENS_6half_tENS5_IJSD_llEEESJ_SK_NS4_8TiledMMAINS4_8MMA_AtomIJNS4_26SM100_MMA_F16BF16_2x1SM_SSISJ_SJ_fLi128ELi128ELNS4_4UMMA5MajorE1ELSP_1ELNSO_7ScaleInE0ELSQ_0EEEEEENS4_6LayoutINS5_IJSD_SD_SD_EEENS5_IJNSA_ILi0EEESV_SV_EEEEENS5_IJNS4_10UnderscoreESY_SY_EEEEENS4_28SM100_TMA_2SM_LOAD_MULTICASTENS4_14ComposedLayoutINS4_7SwizzleILi3ELi4ELi3EEENS4_18smem_ptr_flag_bitsILi16EEENST_INS5_IJSH_NSA_ILi8EEEEEENS5_IJSD_SH_EEEEEEEvNS4_8identityENS4_18SM100_TMA_2SM_LOADES1B_vS1C_EENS_8epilogue10collective18CollectiveEpilogueINS1F_23Sm100TmaWarpSpecializedILi4ELi2ELi16ELb1ELb0EEEJNS5_IJSH_SG_SH_EEENS5_IJNST_ISH_SD_EENST_INS5_IJNSA_ILi16EEESB_EEES19_EEEEESJ_NS5_IJlSD_lEEESJ_S1Q_NS1F_6fusion15FusionCallbacksIS1J_NS1R_17LinearCombinationISJ_fSJ_fLNS_15FloatRoundStyleE2EEES1K_S1P_JEEENS4_5SM1004TMEM4LOAD26SM100_TMEM_LOAD_32dp32b16xENS4_13SM90_TMA_LOADENS12_INS13_ILi1ELi4ELi3EEES16_NST_INS5_IJS17_S1M_EEENS5_IJS1M_SD_EEEEEEENS4_39AutoVectorizingCopyWithAssumedAlignmentILi128EEENS4_14SM90_TMA_STOREES26_S28_S28_EEEvvEEEEvNT_6ParamsE,@"STO_CUDA_ENTRY STV_DEFAULT"
_ZN7cutlass13device_kernelINS_4gemm6kernel13GemmUniversalIN4cute5tupleIJiiiiEEENS1_10collective13CollectiveMmaINS1_35MainloopSm100TmaUmmaWarpSpecializedILi7ELi2ELi4ENS5_IJNS4_1CILi2EEENSA_ILi4EEENSA_ILi1EEEEEEEENS5_IJNSA_ILi128EEESG_NSA_ILi64EEEEEENS_6half_tENS5_IJSD_llEEESJ_SK_NS4_8TiledMMAINS4_8MMA_AtomIJNS4_26SM100_MMA_F16BF16_2x1SM_SSISJ_SJ_fLi128ELi128ELNS4_4UMMA5MajorE1ELSP_1ELNSO_7ScaleInE0ELSQ_0EEEEEENS4_6LayoutINS5_IJSD_SD_SD_EEENS5_IJNSA_ILi0EEESV_SV_EEEEENS5_IJNS4_10UnderscoreESY_SY_EEEEENS4_28SM100_TMA_2SM_LOAD_MULTICASTENS4_14ComposedLayoutINS4_7SwizzleILi3ELi4ELi3EEENS4_18smem_ptr_flag_bitsILi16EEENST_INS5_IJSH_NSA_ILi8EEEEEENS5_IJSD_SH_EEEEEEEvNS4_8identityENS4_18SM100_TMA_2SM_LOADES1B_vS1C_EENS_8epilogue10collective18CollectiveEpilogueINS1F_23Sm100TmaWarpSpecializedILi4ELi2ELi16ELb1ELb0EEEJNS5_IJSH_SG_SH_EEENS5_IJNST_ISH_SD_EENST_INS5_IJNSA_ILi16EEESB_EEES19_EEEEESJ_NS5_IJlSD_lEEESJ_S1Q_NS1F_6fusion15FusionCallbacksIS1J_NS1R_17LinearCombinationISJ_fSJ_fLNS_15FloatRoundStyleE2EEES1K_S1P_JEEENS4_5SM1004TMEM4LOAD26SM100_TMEM_LOAD_32dp32b16xENS4_13SM90_TMA_LOADENS12_INS13_ILi1ELi4ELi3EEES16_NST_INS5_IJS17_S1M_EEENS5_IJS1M_SD_EEEEEEENS4_39AutoVectorizingCopyWithAssumedAlignmentILi128EEENS4_14SM90_TMA_STOREES26_S28_S28_EEEvvEEEEvNT_6ParamsE:
[----:B------:R-:W1:Y:S01]  /*0000*/  LDC R1, c[0x0][0x37c] ;  /* 0x0000df00ff017b82 */ /* 0x000e620000000800 */
[----:B------:R-:W2:Y:S01]  /*0010*/  S2R R76, SR_TID.X ;  /* 0x00000000004c7919 */ /* 0x000ea20000002100 */
[----:B------:R-:W3:Y:S06]  /*0020*/  LDCU.64 UR6, c[0x0][0x890] ;  /* 0x00011200ff0677ac */ /* 0x000eec0008000a00 */
[----:B------:R-:W4:Y:S01]  /*0030*/  S2UR UR37, SR_CgaCtaId ;  /* 0x00000000002579c3 */ /* 0x000f220000008800 */
[----:B------:R-:W-:Y:S01]  /*0040*/  PRMT R63, RZ, 0x7610, R63 ;  /* 0x00007610ff3f7816 */ /* 0x000fe2000000003f */
[----:B------:R-:W1:Y:S01]  /*0050*/  LDCU.64 UR46, c[0x0][0x358] ;  /* 0x00006b00ff2e77ac */ /* 0x000e620008000a00 */
[----:B------:R-:W-:-:S02]  /*0060*/  ELECT P0, URZ, PT ;  /* 0x0000000000ff782f */ /* 0x000fc40003800000 */
[----:B---3--:R-:W-:-:S04]  /*0070*/  ISETP.NE.U32.AND P1, PT, RZ, UR6, PT ;  /* 0x00000006ff007c0c */ /* 0x008fc8000bf25070 */
[----:B------:R-:W-:Y:S01]  /*0080*/  ISETP.NE.AND.EX P2, PT, RZ, UR7, PT, P1 ;  /* 0x00000007ff007c0c */ /* 0x000fe2000bf45310 */
[----:B----4-:R-:W-:Y:S02]  /*0090*/  ULOP3.LUT UR9, UR37, 0x1, URZ, 0xc0, !UPT ;  /* 0x0000000125097892 */ /* 0x010fe4000f8ec0ff */
[----:B------:R-:W-:Y:S01]  /*00a0*/  ULOP3.LUT UR8, UR37, 0x1, URZ, 0x3c, !UPT ;  /* 0x0000000125087892 */ /* 0x000fe2000f8e3cff */
[----:B--2---:R-:W-:-:S05]  /*00b0*/  SHF.R.U32.HI R70, RZ, 0x5, R76 ;  /* 0x00000005ff467819 */ /* 0x004fca000001164c */
[----:B------:R-:W2:Y:S02]  /*00c0*/  SHFL.IDX PT, R0, R70, RZ, 0x1f ;  /* 0x00001fff46007589 */ /* 0x000ea400000e0000 */
[----:B--2---:R-:W-:Y:S02]  /*00d0*/  R2UR UR10, R0 ;  /* 0x00000000000a72ca */ /* 0x004fe400000e0000 */
[----:B-1----:R-:W-:Y:S05]  /*00e0*/  @P2 BRA `(.L_x_0) ;  /* 0x00000000002c2947 */ /* 0x002fea0003800000 */
[----:B------:R-:W1:Y:S02]  /*00f0*/  LDCU.64 UR4, c[0x0][0x888] ;  /* 0x00011100ff0477ac */ /* 0x000e640008000a00 */
[----:B-1----:R-:W-:-:S04]  /*0100*/  UISETP.NE.U32.AND UP0, UPT, UR4, URZ, UPT ;  /* 0x000000ff0400728c */ /* 0x002fc8000bf05070 */
[----:B------:R-:W-:-:S09]  /*0110*/  UISETP.NE.AND.EX UP0, UPT, UR5, URZ, UPT, UP0 ;  /* 0x000000ff0500728c */ /* 0x000fd2000bf05300 */
[----:B------:R-:W-:Y:S05]  /*0120*/  BRA.U !UP0, `(.L_x_1) ;  /* 0x0000000108107547 */ /* 0x000fea000b800000 */
[----:B------:R-:W1:Y:S02]  /*0130*/  LDC.64 R2, c[0x0][0x888] ;  /* 0x00022200ff027b82 */ /* 0x000e640000000a00 */
[----:B-1----:R1:W5:Y:S01]  /*0140*/  LDG.E R35, desc[UR46][R2.64] ;  /* 0x0000002e02237981 */ /* 0x002362000c1e1900 */
[----:B------:R-:W-:Y:S01]  /*0150*/  HFMA2 R63, -RZ, RZ, 0, 5.9604644775390625e-08 ;  /* 0x00000001ff3f7431 */ /* 0x000fe200000001ff */
[----:B------:R-:W-:Y:S05]  /*0160*/  BRA `(.L_x_0) ;  /* 0x00000000000c7947 */ /* 0x000fea0003800000 */
.L_x_1:
[----:B------:R-:W1:Y:S01]  /*0170*/  LDCU UR4, c[0x0][0x880] ;  /* 0x00011000ff0477ac */ /* 0x000e620008000800 */
[----:B------:R-:W-:Y:S01]  /*0180*/  HFMA2 R63, -RZ, RZ, 0, 5.9604644775390625e-08 ;  /* 0x00000001ff3f7431 */ /* 0x000fe200000001ff */
[----:B-1----:R-:W-:-:S07]  /*0190*/  MOV R35, UR4 ;  /* 0x0000000400237c02 */ /* 0x002fce0008000f00 */
.L_x_0:
[----:B------:R-:W2:Y:S02]  /*01a0*/  LDCU.64 UR4, c[0x0][0x8b0] ;  /* 0x00011600ff0477ac */ /* 0x000ea40008000a00 */
[----:B--2---:R-:W-:-:S04]  /*01b0*/  UISETP.NE.U32.AND UP0, UPT, UR4, URZ, UPT ;  /* 0x000000ff0400728c */ /* 0x004fc8000bf05070 */
[----:B------:R-:W-:-:S09]  /*01c0*/  UISETP.NE.AND.EX UP0, UPT, UR5, URZ, UPT, UP0 ;  /* 0x000000ff0500728c */ /* 0x000fd2000bf05300 */
[----:B------:R-:W-:Y:S05]  /*01d0*/  BRA.U UP0, `(.L_x_2) ;  /* 0x0000000100247547 */ /* 0x000fea000b800000 */
[----:B------:R-:W2:Y:S02]  /*01e0*/  LDCU.64 UR4, c[0x0][0x8a8] ;  /* 0x00011500ff0477ac */ /* 0x000ea40008000a00 */
[----:B--2---:R-:W-:-:S04]  /*01f0*/  UISETP.NE.U32.AND UP0, UPT, UR4, URZ, UPT ;  /* 0x000000ff0400728c */ /* 0x004fc8000bf05070 */
[----:B------:R-:W-:-:S09]  /*0200*/  UISETP.NE.AND.EX UP0, UPT, UR5, URZ, UPT, UP0 ;  /* 0x000000ff0500728c */ /* 0x000fd2000bf05300 */
[----:B------:R-:W-:Y:S05]  /*0210*/  BRA.U !UP0, `(.L_x_3) ;  /* 0x00000001080c7547 */ /* 0x000fea000b800000 */
[----:B------:R-:W2:Y:S02]  /*0220*/  LDC.64 R32, c[0x0][0x8a8] ;  /* 0x00022a00ff207b82 */ /* 0x000ea40000000a00 */
[----:B--2---:R2:W5:Y:S01]  /*0230*/  LDG.E R32, desc[UR46][R32.64] ;  /* 0x0000002e20207981 */ /* 0x004562000c1e1900 */
[----:B------:R-:W-:Y:S05]  /*0240*/  BRA `(.L_x_2) ;  /* 0x0000000000087947 */ /* 0x000fea0003800000 */
.L_x_3:
[----:B------:R-:W2:Y:S02]  /*0250*/  LDCU UR4, c[0x0][0x8a0] ;  /* 0x00011400ff0477ac */ /* 0x000ea40008000800 */
[----:B--2---:R-:W-:Y:S02]  /*0260*/  MOV R32, UR4 ;  /* 0x0000000400207c02 */ /* 0x004fe40008000f00 */
.L_x_2:
[----:B------:R-:W-:Y:S01]  /*0270*/  IMAD.U32 R0, RZ, RZ, UR10 ;  /* 0x0000000aff007e24 */ /* 0x000fe2000f8e00ff */
[----:B------:R-:W-:Y:S04]  /*0280*/  BSSY.RECONVERGENT B0, `(.L_x_4) ;  /* 0x000000c000007945 */ /* 0x000fe80003800200 */
[C---:B------:R-:W-:Y:S02]  /*0290*/  ISETP.NE.OR P3, PT, R0.reuse, 0x1, !P0 ;  /* 0x000000010000780c */ /* 0x040fe40004765670 */
[----:B------:R-:W-:-:S11]  /*02a0*/  ISETP.NE.OR P2, PT, R0, 0x3, !P0 ;  /* 0x000000030000780c */ /* 0x000fd60004745670 */
[----:B------:R-:W-:Y:S05]  /*02b0*/  @P3 BRA `(.L_x_5) ;  /* 0x0000000000203947 */ /* 0x000fea0003800000 */
[----:B------:R-:W3:Y:S02]  /*02c0*/  LDCU.64 UR4, c[0x0][0x348] ;  /* 0x00006900ff0477ac */ /* 0x000ee40008000a00 */
[----:B---3--:R-:W-:Y:S02]  /*02d0*/  UIADD3 UR12, UP1, UPT, UR4, 0x80, URZ ;  /* 0x00000080040c7890 */ /* 0x008fe4000ff3e0ff */
[----:B------:R-:W-:Y:S02]  /*02e0*/  UIADD3 UR4, UP0, UPT, UR4, 0x180, URZ ;  /* 0x0000018004047890 */ /* 0x000fe4000ff1e0ff */
[----:B------:R-:W-:Y:S02]  /*02f0*/  UIADD3.X UR13, UPT, UPT, URZ, UR5, URZ, UP1, !UPT ;  /* 0x00000005ff0d7290 */ /* 0x000fe40008ffe4ff */
[----:B------:R-:W-:-:S07]  /*0300*/  UIADD3.X UR5, UPT, UPT, URZ, UR5, URZ, UP0, !UPT ;  /* 0x00000005ff057290 */ /* 0x000fce00087fe4ff */
[----:B------:R3:W-:Y:S02]  /*0310*/  UTMACCTL.PF [UR12] ;  /* 0x000000000c0079b9 */ /* 0x0007e40008040000 */
[----:B------:R3:W-:Y:S02]  /*0320*/  UTMACCTL.PF [UR4] ;  /* 0x00000000040079b9 */ /* 0x0007e40008040000 */
[----:B---3--:R-:W-:Y:S01]  /*0330*/  NOP ;  /* 0x0000000000007918 */ /* 0x008fe20000000000 */
.L_x_5:
[----:B------:R-:W-:Y:S05]  /*0340*/  BSYNC.RECONVERGENT B0 ;  /* 0x0000000000007941 */ /* 0x000fea0003800200 */
.L_x_4:
[----:B------:R-:W-:Y:S04]  /*0350*/  BSSY.RECONVERGENT B0, `(.L_x_6) ;  /* 0x000000a000007945 */ /* 0x000fe80003800200 */
        /* <DEDUP_REMOVED lines=9> */
.L_x_7:
[----:B------:R-:W-:Y:S05]  /*03f0*/  BSYNC.RECONVERGENT B0 ;  /* 0x0000000000007941 */ /* 0x000fea0003800200 */
.L_x_6:
[----:B------:R-:W3:Y:S01]  /*0400*/  LDCU.64 UR4, c[0x0][0x888] ;  /* 0x00011100ff0477ac */ /* 0x000ee20008000a00 */
[----:B------:R-:W-:Y:S01]  /*0410*/  ISETP.NE.AND.EX P1, PT, RZ, UR7, PT, P1 ;  /* 0x00000007ff007c0c */ /* 0x000fe2000bf25310 */
[----:B------:R-:W-:Y:S01]  /*0420*/  UPLOP3.LUT UP4, UPT, UPT, UPT, UPT, 0x80, 0x8 ;  /* 0x000000000008789c */ /* 0x000fe20003f8f070 */
[----:B---3--:R-:W-:-:S04]  /*0430*/  ISETP.NE.U32.AND P2, PT, RZ, UR4, PT ;  /* 0x00000004ff007c0c */ /* 0x008fc8000bf45070 */
[----:B------:R-:W-:-:S13]  /*0440*/  ISETP.NE.AND.EX P2, PT, RZ, UR5, PT, P2 ;  /* 0x00000005ff007c0c */ /* 0x000fda000bf45320 */
[----:B------:R-:W-:Y:S05]  /*0450*/  @P2 BRA P1, `(.L_x_8) ;  /* 0x0000000000282947 */ /* 0x000fea0000800000 */
[----:B------:R-:W-:Y:S01]  /*0460*/  UISETP.NE.U32.AND UP1, UPT, UR6, URZ, UPT ;  /* 0x000000ff0600728c */ /* 0x000fe2000bf25070 */
[----:B-----5:R-:W-:Y:S01]  /*0470*/  FSETP.NEU.AND P1, PT, R35, RZ, PT ;  /* 0x000000ff2300720b */ /* 0x020fe20003f2d000 */
[----:B------:R-:W-:Y:S02]  /*0480*/  UISETP.NE.U32.AND UP0, UPT, UR4, URZ, UPT ;  /* 0x000000ff0400728c */ /* 0x000fe4000bf05070 */
[----:B------:R-:W-:Y:S02]  /*0490*/  UISETP.NE.AND.EX UP1, UPT, UR7, URZ, UPT, UP1 ;  /* 0x000000ff0700728c */ /* 0x000fe4000bf25310 */
[----:B------:R-:W-:-:S04]  /*04a0*/  UISETP.NE.AND.EX UP0, UPT, UR5, URZ, UPT, UP0 ;  /* 0x000000ff0500728c */ /* 0x000fc8000bf05300 */
[----:B------:R-:W-:-:S04]  /*04b0*/  USEL UR4, URZ, 0xffffffff, UP0 ;  /* 0xffffffffff047887 */ /* 0x000fc80008000000 */
[----:B------:R-:W-:Y:S01]  /*04c0*/  VOTEU.ANY UP0, P1 ;  /* 0x0000000000ff7886 */ /* 0x000fe20000800100 */
[----:B------:R-:W-:-:S04]  /*04d0*/  @!UP1 USEL UR4, URZ, 0xffffffff, UP0 ;  /* 0xffffffffff049887 */ /* 0x000fc80008000000 */
[----:B------:R-:W-:-:S04]  /*04e0*/  ULOP3.LUT UR4, UR4, 0x1, URZ, 0xc0, !UPT ;  /* 0x0000000104047892 */ /* 0x000fc8000f8ec0ff */
[----:B------:R-:W-:-:S11]  /*04f0*/  UISETP.NE.U32.AND UP4, UPT, UR4, 0x1, UPT ;  /* 0x000000010400788c */ /* 0x000fd6000bf85070 */
.L_x_8:
[----:B------:R-:W3:Y:S01]  /*0500*/  SHFL.IDX PT, R0, R70, RZ, 0x1f ;  /* 0x00001fff46007589 */ /* 0x000ee200000e0000 */
[----:B------:R-:W-:-:S04]  /*0510*/  UISETP.NE.AND UP0, UPT, UR10, 0x2, UPT ;  /* 0x000000020a00788c */ /* 0x000fc8000bf05270 */
[----:B------:R-:W-:Y:S02]  /*0520*/  UISETP.EQ.AND UP1, UPT, UR9, URZ, !UP0 ;  /* 0x000000ff0900728c */ /* 0x000fe4000c722270 */
[----:B------:R-:W-:-:S04]  /*0530*/  USEL UR6, URZ, 0x1, UP0 ;  /* 0x00000001ff067887 */ /* 0x000fc80008000000 */
[----:B------:R-:W-:Y:S02]  /*0540*/  PLOP3.LUT P5, PT, P0, PT, UP1, 0x80, 0x8 ;  /* 0x000000000008781c */ /* 0x000fe400007af018 */
[----:B---3--:R-:W-:-:S13]  /*0550*/  ISETP.NE.AND P1, PT, R0, RZ, PT ;  /* 0x000000ff0000720c */ /* 0x008fda0003f25270 */
[----:B------:R-:W-:Y:S05]  /*0560*/  @P1 BRA `(.L_x_9) ;  /* 0x00000000006c1947 */ /* 0x000fea0003800000 */
[----:B------:R-:W-:Y:S01]  /*0570*/  UMOV UR7, 0x400 ;  /* 0x0000040000077882 */ /* 0x000fe20000000000 */
[----:B------:R-:W-:Y:S01]  /*0580*/  UMOV UR5, 0x1 ;  /* 0x0000000100057882 */ /* 0x000fe20000000000 */
[----:B------:R-:W-:Y:S01]  /*0590*/  UMOV UR4, 0x4 ;  /* 0x0000000400047882 */ /* 0x000fe20000000000 */
[----:B------:R-:W-:Y:S02]  /*05a0*/  ULEA UR7, UR37, UR7, 0x18 ;  /* 0x0000000725077291 */ /* 0x000fe4000f8ec0ff */
[----:B------:R-:W-:-:S04]  /*05b0*/  UIADD3 UR12, UPT, UPT, -UR5, 0x100000, URZ ;  /* 0x00100000050c7890 */ /* 0x000fc8000fffe1ff */
[----:B------:R-:W-:Y:S02]  /*05c0*/  USHF.L.U32 UR13, UR12, 0xb, URZ ;  /* 0x0000000b0c0d7899 */ /* 0x000fe400080006ff */
[----:B------:R-:W-:Y:S02]  /*05d0*/  USHF.L.U32 UR12, UR12, 0x1, URZ ;  /* 0x000000010c0c7899 */ /* 0x000fe400080006ff */
[----:B------:R-:W-:-:S04]  /*05e0*/  UIADD3 UR4, UPT, UPT, -UR4, 0x100000, URZ ;  /* 0x0010000004047890 */ /* 0x000fc8000fffe1ff */
[----:B------:R-:W-:Y:S02]  /*05f0*/  USHF.L.U32 UR5, UR4, 0xb, URZ ;  /* 0x0000000b04057899 */ /* 0x000fe400080006ff */
[----:B------:R-:W-:Y:S01]  /*0600*/  USHF.L.U32 UR4, UR4, 0x1, URZ ;  /* 0x0000000104047899 */ /* 0x000fe200080006ff */
[----:B------:R-:W-:Y:S01]  /*0610*/  ELECT P1, URZ, PT ;  /* 0x0000000000ff782f */ /* 0x000fe20003820000 */
[----:B------:R-:W3:Y:S02]  /*0620*/  FENCE.VIEW.ASYNC.S ;  /* 0x00000000000073c6 */ /* 0x000ee40000000000 */
[----:B---3--:R3:W4:Y:S08]  /*0630*/  SYNCS.EXCH.64 URZ, [UR7], UR12 ;  /* 0x0000000c07ff75b2 */ /* 0x0087300008000100 */
[----:B------:R3:W1:Y:S01]  /*0640*/  SYNCS.EXCH.64 URZ, [UR7+0x38], UR4 ;  /* 0x0000380407ff75b2 */ /* 0x0006620008000100 */
        /* <DEDUP_REMOVED lines=12> */
[----:B------:R-:W-:Y:S01]  /*0710*/  NOP ;  /* 0x0000000000007918 */ /* 0x000fe20000000000 */
.L_x_9:
[----:B------:R-:W2:Y:S01]  /*0720*/  SHFL.IDX PT, R0, R70, RZ, 0x1f ;  /* 0x00001fff46007589 */ /* 0x000ea200000e0000 */
[----:B------:R-:W-:Y:S01]  /*0730*/  NOP ;  /* 0x0000000000007918 */ /* 0x000fe20000000000 */
[----:B--2---:R-:W-:-:S13]  /*0740*/  ISETP.NE.AND P1, PT, R0, 0x1, PT ;  /* 0x000000010000780c */ /* 0x004fda0003f25270 */
[----:B------:R-:W-:Y:S05]  /*0750*/  @P1 BRA `(.L_x_10) ;  /* 0x0000000000541947 */ /* 0x000fea0003800000 */
[----:B---3--:R-:W-:Y:S01]  /*0760*/  UMOV UR7, 0x400 ;  /* 0x0000040000077882 */ /* 0x008fe20000000000 */
        /* <DEDUP_REMOVED lines=10> */
[----:B------:R-:W2:Y:S02]  /*0810*/  FENCE.VIEW.ASYNC.S ;  /* 0x00000000000073c6 */ /* 0x000ea40000000000 */
[----:B--2---:R2:W3:Y:S08]  /*0820*/  SYNCS.EXCH.64 URZ, [UR7+0x70], UR12 ;  /* 0x0000700c07ff75b2 */ /* 0x0044f00008000100 */
        /* <DEDUP_REMOVED lines=8> */
.L_x_10:
[----:B------:R-:W4:Y:S01]  /*08b0*/  SHFL.IDX PT, R0, R70, RZ, 0x1f ;  /* 0x00001fff46007589 */ /* 0x000f2200000e0000 */
[----:B------:R-:W-:Y:S01]  /*08c0*/  NOP ;  /* 0x0000000000007918 */ /* 0x000fe20000000000 */
[----:B----4-:R-:W-:-:S13]  /*08d0*/  ISETP.NE.AND P1, PT, R0, 0x3, PT ;  /* 0x000000030000780c */ /* 0x010fda0003f25270 */
[----:B------:R-:W-:Y:S05]  /*08e0*/  @P1 BRA `(.L_x_11) ;  /* 0x00000000002c1947 */ /* 0x000fea0003800000 */
[----:B--23--:R-:W-:Y:S01]  /*08f0*/  UMOV UR5, 0x400 ;  /* 0x0000040000057882 */ /* 0x00cfe20000000000 */
[----:B------:R-:W-:Y:S01]  /*0900*/  UMOV UR4, 0x20 ;  /* 0x0000002000047882 */ /* 0x000fe20000000000 */
[----:B------:R-:W-:Y:S02]  /*0910*/  ULEA UR5, UR37, UR5, 0x18 ;  /* 0x0000000525057291 */ /* 0x000fe4000f8ec0ff */
[----:B------:R-:W-:-:S04]  /*0920*/  UIADD3 UR12, UPT, UPT, -UR4, 0x100000, URZ ;  /* 0x00100000040c7890 */ /* 0x000fc8000fffe1ff */
[----:B------:R-:W-:Y:S02]  /*0930*/  USHF.L.U32 UR13, UR12, 0xb, URZ ;  /* 0x0000000b0c0d7899 */ /* 0x000fe400080006ff */
[----:B------:R-:W-:Y:S01]  /*0940*/  USHF.L.U32 UR12, UR12, 0x1, URZ ;  /* 0x000000010c0c7899 */ /* 0x000fe200080006ff */
[----:B------:R-:W-:Y:S01]  /*0950*/  ELECT P1, URZ, PT ;  /* 0x0000000000ff782f */ /* 0x000fe20003820000 */
[----:B------:R-:W2:Y:S10]  /*0960*/  FENCE.VIEW.ASYNC.S ;  /* 0x00000000000073c6 */ /* 0x000eb40000000000 */
[----:B--2---:R4:W2:Y:S01]  /*0970*/  SYNCS.EXCH.64 URZ, [UR5+0xb0], UR12 ;  /* 0x0000b00c05ff75b2 */ /* 0x0048a20008000100 */
[----:B------:R4:W3:Y:S02]  /*0980*/  SYNCS.EXCH.64 URZ, [UR5+0xb8], UR12 ;  /* 0x0000b80c05ff75b2 */ /* 0x0008e40008000100 */
[----:B----4-:R-:W-:Y:S01]  /*0990*/  NOP ;  /* 0x0000000000007918 */ /* 0x010fe20000000000 */
.L_x_11:
[----:B------:R-:W4:Y:S01]  /*09a0*/  SHFL.IDX PT, R0, R70, RZ, 0x1f ;  /* 0x00001fff46007589 */ /* 0x000f2200000e0000 */
[----:B------:R-:W-:Y:S01]  /*09b0*/  NOP ;  /* 0x0000000000007918 */ /* 0x000fe20000000000 */
[----:B----4-:R-:W-:-:S13]  /*09c0*/  ISETP.NE.AND P1, PT, R0, 0x4, PT ;  /* 0x000000040000780c */ /* 0x010fda0003f25270 */
[----:B------:R-:W-:Y:S05]  /*09d0*/  @P1 BRA `(.L_x_12) ;  /* 0x0000000000481947 */ /* 0x000fea0003800000 */
[----:B--23--:R-:W-:Y:S01]  /*09e0*/  UMOV UR7, 0x720 ;  /* 0x0000072000077882 */ /* 0x00cfe20000000000 */
[----:B------:R-:W-:Y:S01]  /*09f0*/  UMOV UR5, 0x400 ;  /* 0x0000040000057882 */ /* 0x000fe20000000000 */
[----:B------:R-:W-:Y:S01]  /*0a00*/  USEL UR7, UR7, 0x620, UP4 ;  /* 0x0000062007077887 */ /* 0x000fe2000a000000 */
        /* <DEDUP_REMOVED lines=10> */
[----:B--2---:R4:W2:Y:S08]  /*0ab0*/  SYNCS.EXCH.64 URZ, [UR5+0xc0], UR12 ;  /* 0x0000c00c05ff75b2 */ /* 0x0048b00008000100 */
[----:B------:R4:W3:Y:S01]  /*0ac0*/  SYNCS.EXCH.64 URZ, [UR5+0xd0], UR14 ;  /* 0x0000d00e05ff75b2 */ /* 0x0008e20008000100 */
[----:B------:R4:W1:Y:S01]  /*0ad0*/  SYNCS.EXCH.64 URZ, [UR5+0xc8], UR12 ;  /* 0x0000c80c05ff75b2 */ /* 0x0008620008000100 */
[----:B------:R4:W1:Y:S02]  /*0ae0*/  SYNCS.EXCH.64 URZ, [UR5+0xd8], UR14 ;  /* 0x0000d80e05ff75b2 */ /* 0x0008640008000100 */
[----:B----4-:R-:W-:Y:S01]  /*0af0*/  NOP ;  /* 0x0000000000007918 */ /* 0x010fe20000000000 */
.L_x_12:
[----:B------:R-:W4:Y:S01]  /*0b00*/  SHFL.IDX PT, R0, R70, RZ, 0x1f ;  /* 0x00001fff46007589 */ /* 0x000f2200000e0000 */
[----:B------:R-:W-:Y:S01]  /*0b10*/  NOP ;  /* 0x0000000000007918 */ /* 0x000fe20000000000 */
[----:B----4-:R-:W-:-:S13]  /*0b20*/  ISETP.NE.AND P1, PT, R0, 0x5, PT ;  /* 0x000000050000780c */ /* 0x010fda0003f25270 */
[----:B------:R-:W-:Y:S05]  /*0b30*/  @P1 BRA `(.L_x_13) ;  /* 0x0000000000541947 */ /* 0x000fea0003800000 */
[----:B--23--:R-:W-:Y:S01]  /*0b40*/  UMOV UR7, 0x400 ;  /* 0x0000040000077882 */ /* 0x00cfe20000000000 */
        /* <DEDUP_REMOVED lines=14> */
[----:B------:R4:W1:Y:S01]  /*0c30*/  SYNCS.EXCH.64 URZ, [UR7+0x108], UR4 ;  /* 0x0001080407ff75b2 */ /* 0x0008620008000100 */
[----:B------:R4:W1:Y:S01]  /*0c40*/  SYNCS.EXCH.64 URZ, [UR7+0xf0], UR12 ;  /* 0x0000f00c07ff75b2 */ /* 0x0008620008000100 */
[----:B------:R4:W1:Y:S01]  /*0c50*/  SYNCS.EXCH.64 URZ, [UR7+0x110], UR4 ;  /* 0x0001100407ff75b2 */ /* 0x0008620008000100 */
[----:B------:R4:W1:Y:S01]  /*0c60*/  SYNCS.EXCH.64 URZ, [UR7+0xf8], UR12 ;  /* 0x0000f80c07ff75b2 */ /* 0x0008620008000100 */
[----:B------:R4:W1:Y:S02]  /*0c70*/  SYNCS.EXCH.64 URZ, [UR7+0x118], UR4 ;  /* 0x0001180407ff75b2 */ /* 0x0008640008000100 */
[----:B----4-:R-:W-:Y:S01]  /*0c80*/  NOP ;  /* 0x0000000000007918 */ /* 0x010fe20000000000 */
.L_x_13:
[----:B------:R-:W4:Y:S01]  /*0c90*/  SHFL.IDX PT, R0, R70, RZ, 0x1f ;  /* 0x00001fff46007589 */ /* 0x000f2200000e0000 */
[----:B------:R-:W-:Y:S01]  /*0ca0*/  ISETP.NE.OR P0, PT, RZ, UR10, !P0 ;  /* 0x0000000aff007c0c */ /* 0x000fe2000c705670 */
        /* <DEDUP_REMOVED lines=12> */
[----:B------:R4:W3:Y:S01]  /*0d70*/  SYNCS.EXCH.64 URZ, [UR5+0x130], UR12 ;  /* 0x0001300c05ff75b2 */ /* 0x0008e20008000100 */
[----:B------:R4:W1:Y:S01]  /*0d80*/  SYNCS.EXCH.64 URZ, [UR5+0x128], UR12 ;  /* 0x0001280c05ff75b2 */ /* 0x0008620008000100 */
[----:B------:R4:W1:Y:S02]  /*0d90*/  SYNCS.EXCH.64 URZ, [UR5+0x138], UR12 ;  /* 0x0001380c05ff75b2 */ /* 0x0008640008000100 */
[----:B----4-:R-:W-:Y:S01]  /*0da0*/  NOP ;  /* 0x0000000000007918 */ /* 0x010fe20000000000 */
.L_x_14:
[----:B------:R-:W-:Y:S01]  /*0db0*/  VOTEU.ALL UP0, P0 ;  /* 0x0000000000ff7886 */ /* 0x000fe20000000000 */
[----:B--23--:R-:W-:Y:S01]  /*0dc0*/  UMOV UR12, 0x20 ;  /* 0x00000020000c7882 */ /* 0x00cfe20000000000 */
[----:B------:R-:W2:Y:S01]  /*0dd0*/  LDCU UR5, c[0x0][0x36c] ;  /* 0x00006d80ff0577ac */ /* 0x000ea20008000800 */
[----:B------:R-:W-:Y:S01]  /*0de0*/  NOP ;  /* 0x0000000000007918 */ /* 0x000fe20000000000 */
[----:B------:R-:W-:Y:S01]  /*0df0*/  LOP3.LUT R10, R76, 0x1f, RZ, 0xc0, !PT ;  /* 0x0000001f4c0a7812 */ /* 0x000fe200078ec0ff */
[----:B------:R-:W-:Y:S01]  /*0e00*/  @!UP0 UMOV UR4, 0x400 ;  /* 0x0000040000048882 */ /* 0x000fe20000000000 */
[----:B------:R-:W-:-:S04]  /*0e10*/  @!UP0 UIADD3 UR12, UPT, UPT, -UR12, 0x100000, URZ ;  /* 0x001000000c0c8890 */ /* 0x000fc8000fffe1ff */
[----:B------:R-:W-:Y:S02]  /*0e20*/  @!UP0 USHF.L.U32 UR13, UR12, 0xb, URZ ;  /* 0x0000000b0c0d8899 */ /* 0x000fe400080006ff */
[----:B------:R-:W-:Y:S02]  /*0e30*/  @!UP0 USHF.L.U32 UR12, UR12, 0x1, URZ ;  /* 0x000000010c0c8899 */ /* 0x000fe400080006ff */
[----:B------:R-:W-:Y:S01]  /*0e40*/  @!UP0 ULEA UR4, UR37, UR4, 0x18 ;  /* 0x0000000425048291 */ /* 0x000fe2000f8ec0ff */
[----:B------:R-:W-:Y:S01]  /*0e50*/  VOTEU.ALL UP0, P0 ;  /* 0x0000000000ff7886 */ /* 0x000fe20000000000 */
[----:B------:R-:W-:Y:S02]  /*0e60*/  UISETP.NE.AND UP3, UPT, UR10, URZ, UPT ;  /* 0x000000ff0a00728c */ /* 0x000fe4000bf65270 */
[----:B--2---:R-:W-:Y:S01]  /*0e70*/  UISETP.EQ.U32.AND UP1, UPT, UR5, 0x1, UPT ;  /* 0x000000010500788c */ /* 0x004fe2000bf22070 */
[----:B------:R-:W2:Y:S07]  /*0e80*/  FENCE.VIEW.ASYNC.S ;  /* 0x00000000000073c6 */ /* 0x000eae0000000000 */
[----:B--2---:R2:W3:Y:S01]  /*0e90*/  @!UP0 SYNCS.EXCH.64 URZ, [UR4+0x140], UR12 ;  /* 0x0001400c04ff85b2 */ /* 0x0044e20008000100 */
[----:B------:R-:W-:Y:S05]  /*0ea0*/  BRA.U !UP1, `(.L_x_15) ;  /* 0x0000000109087547 */ /* 0x000fea000b800000 */
[----:B-1-3--:R-:W-:Y:S01]  /*0eb0*/  UCGABAR_ARV ;  /* 0x00000000000079c7 */ /* 0x00afe20008000000 */
[----:B------:R-:W-:Y:S05]  /*0ec0*/  BRA `(.L_x_16) ;  /* 0x0000000000047947 */ /* 0x000fea0003800000 */
.L_x_15:
[----:B-1-3--:R-:W-:Y:S01]  /*0ed0*/  NOP ;  /* 0x0000000000007918 */ /* 0x00afe20000000000 */
.L_x_16:
[----:B------:R-:W1:Y:S01]  /*0ee0*/  S2R R11, SR_CTAID.X ;  /* 0x00000000000b7919 */ /* 0x000e620000002500 */
[----:B------:R-:W-:-:S05]  /*0ef0*/  CS2R.32 R64, SR_CgaSize ;  /* 0x0000000000407805 */ /* 0x000fca0000008a00 */
[----:B------:R-:W-:-:S05]  /*0f00*/  IMAD R64, R64, -0xa0, RZ ;  /* 0xffffff6040407824 */ /* 0x000fca00078e02ff */
[----:B------:R-:W-:-:S14]  /*0f10*/  R2UR UR5, R64 ;  /* 0x00000000400572ca */ /* 0x000fdc00000e0000 */
[----:B------:R-:W3:Y:S01]  /*0f20*/  LDCU UR5, c[0x0][UR5+0x2b0] ;  /* 0x00005600050577ac */ /* 0x000ee20008000800 */
[----:B------:R-:W-:-:S05]  /*0f30*/  CS2R.32 R0, SR_CgaSize ;  /* 0x0000000000007805 */ /* 0x000fca0000008a00 */
[----:B------:R-:W-:-:S06]  /*0f40*/  IMAD R0, R0, -0xa0, RZ ;  /* 0xffffff6000007824 */ /* 0x000fcc00078e02ff */
[----:B------:R-:W4:Y:S01]  /*0f50*/  LDC R0, c[0x0][R0+0x2a0] ;  /* 0x0000a80000007b82 */ /* 0x000f220000000800 */
[----:B------:R-:W-:Y:S01]  /*0f60*/  PRMT R8, RZ, 0x7610, R8 ;  /* 0x00007610ff087816 */ /* 0x000fe20000000008 */
[----:B------:R-:W3:Y:S01]  /*0f70*/  S2R R20, SR_CTAID.Y ;  /* 0x0000000000147919 */ /* 0x000ee20000002600 */
[----:B------:R-:W-:-:S05]  /*0f80*/  CS2R.32 R64, SR_CgaSize ;  /* 0x0000000000407805 */ /* 0x000fca0000008a00 */
[----:B------:R-:W-:-:S05]  /*0f90*/  IMAD R64, R64, -0xa0, RZ ;  /* 0xffffff6040407824 */ /* 0x000fca00078e02ff */
[----:B--2---:R-:W-:-:S14]  /*0fa0*/  R2UR UR4, R64 ;  /* 0x00000000400472ca */ /* 0x004fdc00000e0000 */
[----:B------:R-:W2:Y:S01]  /*0fb0*/  LDCU UR4, c[0x0][UR4+0x2b4] ;  /* 0x00005680040477ac */ /* 0x000ea20008000800 */
[----:B------:R-:W1:Y:S01]  /*0fc0*/  LDCU UR11, c[0x0][0xb30] ;  /* 0x00016600ff0b77ac */ /* 0x000e620008000800 */
[----:B------:R-:W3:Y:S01]  /*0fd0*/  LDC R9, c[0x0][0xb24] ;  /* 0x0002c900ff097b82 */ /* 0x000ee20000000800 */
[----:B------:R-:W-:Y:S02]  /*0fe0*/  UISETP.GT.U32.AND UP0, UPT, UR9, 0xffff, UPT ;  /* 0x0000ffff0900788c */ /* 0x000fe4000bf04070 */
[----:B------:R-:W-:Y:S02]  /*0ff0*/  USHF.L.U32 UR7, UR37, 0x9, URZ ;  /* 0x0000000925077899 */ /* 0x000fe400080006ff */
[----:B------:R-:W-:Y:S01]  /*1000*/  USEL UR12, UR9, 0xffff, !UP0 ;  /* 0x0000ffff090c7887 */ /* 0x000fe2000c000000 */
[----:B------:R-:W-:-:S05]  /*1010*/  CS2R.32 R62, SR_CgaSize ;  /* 0x00000000003e7805 */ /* 0x000fca0000008a00 */
[----:B------:R-:W-:-:S06]  /*1020*/  IMAD R62, R62, -0xa0, RZ ;  /* 0xffffff603e3e7824 */ /* 0x000fcc00078e02ff */
[----:B------:R-:W4:Y:S01]  /*1030*/  LDC R62, c[0x0][R62+0x2a4] ;  /* 0x0000a9003e3e7b82 */ /* 0x000f220000000800 */
[----:B------:R-:W-:Y:S02]  /*1040*/  ULOP3.LUT UR7, UR7, 0xc00, URZ, 0xc0, !UPT ;  /* 0x00000c0007077892 */ /* 0x000fe4000f8ec0ff */
[----:B------:R-:W-:Y:S02]  /*1050*/  ULOP3.LUT UR12, UR12, 0xffff, URZ, 0xc0, !UPT ;  /* 0x0000ffff0c0c7892 */ /* 0x000fe4000f8ec0ff */
[----:B------:R-:W-:-:S03]  /*1060*/  UISETP.NE.AND UP2, UPT, UR10, 0x2, UPT ;  /* 0x000000020a00788c */ /* 0x000fc6000bf45270 */
[----:B------:R-:W4:Y:S01]  /*1070*/  LDC R26, c[0x0][0xb24] ;  /* 0x0002c900ff1a7b82 */ /* 0x000f220000000800 */
[----:B-1----:R-:W-:Y:S01]  /*1080*/  UISETP.NE.AND UP0, UPT, UR11, 0x1, UPT ;  /* 0x000000010b00788c */ /* 0x002fe2000bf05270 */
[----:B------:R-:W-:Y:S01]  /*1090*/  I2FP.F32.U32 R64, R11 ;  /* 0x0000000b00407245 */ /* 0x000fe20000201000 */
[----:B------:R-:W-:-:S05]  /*10a0*/  IMAD.MOV.U32 R21, RZ, RZ, R11 ;  /* 0x000000ffff157224 */ /* 0x000fca00078e000b */
[----:B------:R-:W1:Y:S01]  /*10b0*/  S2UR UR36, SR_CTAID.Z ;  /* 0x00000000002479c3 */ /* 0x000e620000002700 */
[----:B---3--:R-:W-:Y:S02]  /*10c0*/  ISETP.GE.AND P0, PT, R9, 0x1, PT ;  /* 0x000000010900780c */ /* 0x008fe40003f06270 */
[----:B------:R-:W-:Y:S01]  /*10d0*/  I2FP.F32.U32 R3, R20 ;  /* 0x0000001400037245 */ /* 0x000fe20000201000 */
[----:B------:R-:W-:Y:S01]  /*10e0*/  FMUL R64, R64, UR5 ;  /* 0x0000000540407c20 */ /* 0x000fe20008400000 */
[----:B------:R-:W-:-:S03]  /*10f0*/  USHF.R.U32.HI UR5, URZ, 0x6, UR7 ;  /* 0x00000006ff057899 */ /* 0x000fc60008011607 */
[----:B--2---:R-:W-:Y:S01]  /*1100*/  FMUL R3, R3, UR4 ;  /* 0x0000000403037c20 */ /* 0x004fe20008400000 */
[----:B------:R-:W-:Y:S01]  /*1110*/  UMOV UR4, 0x55 ;  /* 0x0000005500047882 */ /* 0x000fe20000000000 */
[----:B------:R-:W2:Y:S01]  /*1120*/  F2I.U32.TRUNC.NTZ R64, R64 ;  /* 0x0000004000407305 */ /* 0x000ea2000020f000 */
[----:B------:R-:W-:-:S07]  /*1130*/  USHF.L.U32 UR4, UR4, UR12, URZ ;  /* 0x0000000c04047299 */ /* 0x000fce00080006ff */
[----:B------:R-:W3:Y:S01]  /*1140*/  F2I.U32.TRUNC.NTZ R3, R3 ;  /* 0x0000000300037305 */ /* 0x000ee2000020f000 */
[----:B--2---:R-:W-:-:S04]  /*1150*/  IMAD.MOV R64, RZ, RZ, -R64 ;  /* 0x000000ffff407224 */ /* 0x004fc800078e0a40 */
[----:B----4-:R-:W-:Y:S01]  /*1160*/  IMAD R64, R0, R64, R11 ;  /* 0x0000004000407224 */ /* 0x010fe200078e020b */
[----:B------:R-:W-:Y:S02]  /*1170*/  PRMT R0, RZ, 0x7610, R0 ;  /* 0x00007610ff007816 */ /* 0x000fe40000000000 */
[----:B---3--:R-:W-:-:S05]  /*1180*/  IADD3 R3, PT, PT, -R3, RZ, RZ ;  /* 0x000000ff03037210 */ /* 0x008fca0007ffe1ff */
[----:B------:R-:W-:Y:S01]  /*1190*/  IMAD R62, R62, R3, R20 ;  /* 0x000000033e3e7224 */ /* 0x000fe200078e0214 */
[----:B-1----:R-:W-:Y:S06]  /*11a0*/  BRA.U UP3, `(.L_x_17) ;  /* 0x0000000103587547 */ /* 0x002fec000b800000 */
[----:B------:R-:W-:-:S04]  /*11b0*/  ISETP.GT.U32.AND P1, PT, R64, 0x1, PT ;  /* 0x000000014000780c */ /* 0x000fc80003f24070 */
[C---:B------:R-:W-:Y:S02]  /*11c0*/  ISETP.NE.AND P4, PT, R62.reuse, RZ, P1 ;  /* 0x000000ff3e00720c */ /* 0x040fe40000f85270 */
[C---:B------:R-:W-:Y:S02]  /*11d0*/  ISETP.NE.AND P3, PT, R62.reuse, 0x1, P1 ;  /* 0x000000013e00780c */ /* 0x040fe40000f65270 */
[C---:B------:R-:W-:Y:S02]  /*11e0*/  ISETP.NE.AND P2, PT, R62.reuse, 0x2, P1 ;  /* 0x000000023e00780c */ /* 0x040fe40000f45270 */
[----:B------:R-:W-:Y:S02]  /*11f0*/  ISETP.NE.AND P1, PT, R62, 0x3, P1 ;  /* 0x000000033e00780c */ /* 0x000fe40000f25270 */
[----:B------:R-:W-:Y:S02]  /*1200*/  SEL R2, RZ, 0x1, P4 ;  /* 0x00000001ff027807 */ /* 0x000fe40002000000 */
[----:B------:R-:W-:-:S02]  /*1210*/  SEL R3, RZ, 0x4, P3 ;  /* 0x00000004ff037807 */ /* 0x000fc40001800000 */
[----:B------:R-:W-:Y:S02]  /*1220*/  SEL R0, RZ, 0x10, P2 ;  /* 0x00000010ff007807 */ /* 0x000fe40001000000 */
[----:B------:R-:W-:Y:S02]  /*1230*/  SEL R7, RZ, 0x40, P1 ;  /* 0x00000040ff077807 */ /* 0x000fe40000800000 */
[----:B------:R-:W-:Y:S02]  /*1240*/  SEL R4, RZ, 0x2, P4 ;  /* 0x00000002ff047807 */ /* 0x000fe40002000000 */
[----:B------:R-:W-:Y:S02]  /*1250*/  IADD3 R0, PT, PT, R0, R3, R2 ;  /* 0x0000000300007210 */ /* 0x000fe40007ffe002 */
[----:B------:R-:W-:Y:S02]  /*1260*/  SEL R5, RZ, 0x8, P3 ;  /* 0x00000008ff057807 */ /* 0x000fe40001800000 */
[----:B------:R-:W-:Y:S01]  /*1270*/  IADD3 R4, PT, PT, R4, R7, R0 ;  /* 0x0000000704047210 */ /* 0x000fe20007ffe000 */
[----:B------:R-:W-:Y:S01]  /*1280*/  IMAD.MOV.U32 R0, RZ, RZ, 0x3 ;  /* 0x00000003ff007424 */ /* 0x000fe200078e00ff */
[----:B------:R-:W-:-:S02]  /*1290*/  SEL R2, RZ, 0x20, P2 ;  /* 0x00000020ff027807 */ /* 0x000fc40001000000 */
[----:B------:R-:W-:Y:S02]  /*12a0*/  LOP3.LUT R3, R64, 0xfffffffe, RZ, 0xc0, !PT ;  /* 0xfffffffe40037812 */ /* 0x000fe400078ec0ff */
[----:B------:R-:W-:Y:S02]  /*12b0*/  IADD3 R5, PT, PT, R2, R5, R4 ;  /* 0x0000000502057210 */ /* 0x000fe40007ffe004 */
[----:B------:R-:W-:Y:S01]  /*12c0*/  SEL R2, RZ, 0x80, P1 ;  /* 0x00000080ff027807 */ /* 0x000fe20000800000 */
[----:B------:R-:W-:-:S04]  /*12d0*/  IMAD R3, R62, 0x2, R3 ;  /* 0x000000023e037824 */ /* 0x000fc800078e0203 */
[----:B------:R-:W-:Y:S01]  /*12e0*/  IMAD.IADD R2, R5, 0x1, R2 ;  /* 0x0000000105027824 */ /* 0x000fe200078e0202 */
[----:B------:R-:W-:-:S04]  /*12f0*/  SHF.L.U32 R0, R0, R3, RZ ;  /* 0x0000000300007219 */ /* 0x000fc800000006ff */
[----:B------:R-:W-:Y:S02]  /*1300*/  PRMT R8, R2, 0x7610, R8 ;  /* 0x0000761002087816 */ /* 0x000fe40000000008 */
.L_x_17:
[----:B------:R-:W-:Y:S05]  /*1310*/  @!P0 BRA `(.L_x_18) ;  /* 0x0000000000b88947 */ /* 0x000fea0003800000 */
[----:B------:R-:W1:Y:S01]  /*1320*/  LDC.64 R4, c[0x0][0xb18] ;  /* 0x0002c600ff047b82 */ /* 0x000e620000000a00 */
[----:B------:R-:W-:-:S07]  /*1330*/  ISETP.NE.AND P0, PT, R9, 0x1, PT ;  /* 0x000000010900780c */ /* 0x000fce0003f05270 */
[----:B------:R-:W2:Y:S08]  /*1340*/  LDC R14, c[0x0][0xb0c] ;  /* 0x0002c300ff0e7b82 */ /* 0x000eb00000000800 */
[----:B------:R-:W3:Y:S08]  /*1350*/  LDC R13, c[0x0][0x370] ;  /* 0x0000dc00ff0d7b82 */ /* 0x000ef00000000800 */
[----:B------:R-:W4:Y:S01]  /*1360*/  LDC R16, c[0x0][0x374] ;  /* 0x0000dd00ff107b82 */ /* 0x000f220000000800 */
[----:B-1----:R-:W-:-:S07]  /*1370*/  ISETP.NE.AND P1, PT, R4, 0x1, PT ;  /* 0x000000010400780c */ /* 0x002fce0003f25270 */
[----:B------:R-:W3:Y:S01]  /*1380*/  LDC.64 R6, c[0x0][0xb10] ;  /* 0x0002c400ff067b82 */ /* 0x000ee20000000a00 */
[----:B--2---:R-:W-:-:S07]  /*1390*/  ISETP.NE.AND P2, PT, R14, 0x1, PT ;  /* 0x000000010e00780c */ /* 0x004fce0003f45270 */
[----:B------:R-:W1:Y:S08]  /*13a0*/  LDC R12, c[0x0][0xb20] ;  /* 0x0002c800ff0c7b82 */ /* 0x000e700000000800 */
[----:B------:R-:W2:Y:S01]  /*13b0*/  LDC.64 R2, c[0x0][0xb28] ;  /* 0x0002ca00ff027b82 */ /* 0x000ea20000000a00 */
[----:B----4-:R-:W-:-:S04]  /*13c0*/  IMAD.HI.U32 R15, R16, R5, RZ ;  /* 0x00000005100f7227 */ /* 0x010fc800078e00ff */
[----:B------:R-:W-:-:S04]  /*13d0*/  IMAD.HI.U32 R5, R20, R5, RZ ;  /* 0x0000000514057227 */ /* 0x000fc800078e00ff */
[----:B---3--:R-:W-:-:S04]  /*13e0*/  IMAD.HI.U32 R18, R13, R6, RZ ;  /* 0x000000060d127227 */ /* 0x008fc800078e00ff */
[C---:B------:R-:W-:Y:S01]  /*13f0*/  IMAD.HI.U32 R22, R11.reuse, R6, RZ ;  /* 0x000000060b167227 */ /* 0x040fe200078e00ff */
[-C--:B------:R-:W-:Y:S02]  /*1400*/  @P2 SHF.R.U32.HI R13, RZ, R7.reuse, R18 ;  /* 0x00000007ff0d2219 */ /* 0x080fe40000011612 */
[-C--:B-1----:R-:W-:Y:S02]  /*1410*/  @P1 SHF.R.U32.HI R16, RZ, R12.reuse, R15 ;  /* 0x0000000cff101219 */ /* 0x082fe4000001160f */
[----:B------:R-:W-:Y:S02]  /*1420*/  SHF.R.U32.HI R5, RZ, R12, R5 ;  /* 0x0000000cff057219 */ /* 0x000fe40000011605 */
[----:B------:R-:W-:Y:S02]  /*1430*/  SHF.R.U32.HI R22, RZ, R7, R22 ;  /* 0x00000007ff167219 */ /* 0x000fe40000011616 */
[----:B------:R-:W-:Y:S01]  /*1440*/  SEL R5, R20, R5, !P1 ;  /* 0x0000000514057207 */ /* 0x000fe20004800000 */
[----:B--2---:R-:W-:Y:S01]  /*1450*/  IMAD.HI.U32 R18, R16, R2, RZ ;  /* 0x0000000210127227 */ /* 0x004fe200078e00ff */
[----:B------:R-:W-:-:S02]  /*1460*/  SEL R21, R11, R22, !P2 ;  /* 0x000000160b157207 */ /* 0x000fc40005000000 */
[----:B------:R-:W-:Y:S01]  /*1470*/  IADD3 R7, PT, PT, -R5, RZ, RZ ;  /* 0x000000ff05077210 */ /* 0x000fe20007ffe1ff */
[----:B------:R-:W-:Y:S01]  /*1480*/  IMAD.HI.U32 R6, R13, R2, RZ ;  /* 0x000000020d067227 */ /* 0x000fe200078e00ff */
[----:B------:R-:W-:-:S03]  /*1490*/  @P0 SHF.R.U32.HI R16, RZ, R3, R18 ;  /* 0x00000003ff100219 */ /* 0x000fc60000011612 */
[----:B------:R-:W-:Y:S01]  /*14a0*/  IMAD R7, R4, R7, R20 ;  /* 0x0000000704077224 */ /* 0x000fe200078e0214 */
[----:B------:R-:W-:Y:S01]  /*14b0*/  @P0 SHF.R.U32.HI R13, RZ, R3, R6 ;  /* 0x00000003ff0d0219 */ /* 0x000fe20000011606 */
[----:B------:R-:W-:-:S04]  /*14c0*/  IMAD R16, R16, R9, RZ ;  /* 0x0000000910107224 */ /* 0x000fc800078e02ff */
[----:B------:R-:W-:Y:S01]  /*14d0*/  IMAD R6, R13, R9, RZ ;  /* 0x000000090d067224 */ /* 0x000fe200078e02ff */
[----:B------:R-:W-:-:S04]  /*14e0*/  ISETP.GE.AND P1, PT, R5, R16, PT ;  /* 0x000000100500720c */ /* 0x000fc80003f26270 */
[----:B------:R-:W-:Y:S01]  /*14f0*/  ISETP.GE.OR P1, PT, R21, R6, P1 ;  /* 0x000000061500720c */ /* 0x000fe20000f26670 */
[----:B------:R-:W-:-:S05]  /*1500*/  IMAD.HI.U32 R6, R5, R2, RZ ;  /* 0x0000000205067227 */ /* 0x000fca00078e00ff */
[----:B------:R-:W-:-:S04]  /*1510*/  SHF.R.U32.HI R6, RZ, R3, R6 ;  /* 0x00000003ff067219 */ /* 0x000fc80000011606 */
[----:B------:R-:W-:-:S03]  /*1520*/  SEL R6, R5, R6, !P0 ;  /* 0x0000000605067207 */ /* 0x000fc60004000000 */
[----:B------:R-:W-:Y:S01]  /*1530*/  @!P1 IMAD.HI.U32 R12, R21, R2, RZ ;  /* 0x00000002150c9227 */ /* 0x000fe200078e00ff */
[----:B------:R-:W-:-:S04]  /*1540*/  IADD3 R2, PT, PT, -R6, RZ, RZ ;  /* 0x000000ff06027210 */ /* 0x000fc80007ffe1ff */
[----:B------:R-:W-:Y:S01]  /*1550*/  @!P1 SHF.R.U32.HI R12, RZ, R3, R12 ;  /* 0x00000003ff0c9219 */ /* 0x000fe2000001160c */
[----:B------:R-:W-:-:S03]  /*1560*/  IMAD R2, R9, R2, R5 ;  /* 0x0000000209027224 */ /* 0x000fc600078e0205 */
[----:B------:R-:W-:-:S05]  /*1570*/  @!P1 SEL R3, R21, R12, !P0 ;  /* 0x0000000c15039207 */ /* 0x000fca0004000000 */
[--C-:B------:R-:W-:Y:S02]  /*1580*/  @!P1 IMAD.IADD R6, R6, 0x1, -R3.reuse ;  /* 0x0000000106069824 */ /* 0x100fe400078e0a03 */
[----:B------:R-:W-:Y:S01]  /*1590*/  @!P1 IMAD R3, R2, R13, R3 ;  /* 0x0000000d02039224 */ /* 0x000fe200078e0203 */
[----:B------:R-:W-:Y:S01]  /*15a0*/  IADD3 R2, PT, PT, -R21, RZ, RZ ;  /* 0x000000ff15027210 */ /* 0x000fe20007ffe1ff */
[----:B------:R-:W-:Y:S02]  /*15b0*/  @!P1 IMAD R5, R6, R9, R21 ;  /* 0x0000000906059224 */ /* 0x000fe400078e0215 */
[----:B------:R-:W-:Y:S02]  /*15c0*/  @!P1 IMAD.MOV.U32 R21, RZ, RZ, R3 ;  /* 0x000000ffff159224 */ /* 0x000fe400078e0003 */
[----:B------:R-:W-:Y:S02]  /*15d0*/  IMAD R2, R14, R2, R11 ;  /* 0x000000020e027224 */ /* 0x000fe400078e020b */
[----:B------:R-:W-:-:S02]  /*15e0*/  IMAD R20, R5, R4, R7 ;  /* 0x0000000405147224 */ /* 0x000fc400078e0207 */
[----:B------:R-:W-:Y:S02]  /*15f0*/  IMAD R21, R21, R14, R2 ;  /* 0x0000000e15157224 */ /* 0x000fe400078e0202 */
.L_x_18:
[----:B------:R-:W-:Y:S05]  /*1600*/  BRA.U UP0, `(.L_x_19) ;  /* 0x0000000100407547 */ /* 0x000fea000b800000 */
[----:B------:R-:W1:Y:S08]  /*1610*/  LDC.64 R4, c[0x0][0xb10] ;  /* 0x0002c400ff047b82 */ /* 0x000e700000000a00 */
[----:B------:R-:W2:Y:S08]  /*1620*/  LDC.64 R2, c[0x0][0xb18] ;  /* 0x0002c600ff027b82 */ /* 0x000eb00000000a00 */
[----:B------:R-:W3:Y:S08]  /*1630*/  LDC R6, c[0x0][0xb20] ;  /* 0x0002c800ff067b82 */ /* 0x000ef00000000800 */
[----:B------:R-:W4:Y:S01]  /*1640*/  LDC R12, c[0x0][0xb0c] ;  /* 0x0002c300ff0c7b82 */ /* 0x000f220000000800 */
[----:B-1----:R-:W-:-:S05]  /*1650*/  IMAD.HI.U32 R4, R21, R4, RZ ;  /* 0x0000000415047227 */ /* 0x002fca00078e00ff */
[----:B------:R-:W-:Y:S01]  /*1660*/  SHF.R.U32.HI R4, RZ, R5, R4 ;  /* 0x00000005ff047219 */ /* 0x000fe20000011604 */
[----:B--2---:R-:W-:Y:S01]  /*1670*/  IMAD.HI.U32 R3, R20, R3, RZ ;  /* 0x0000000314037227 */ /* 0x004fe200078e00ff */
[----:B------:R-:W-:-:S04]  /*1680*/  ISETP.NE.AND P0, PT, R2, 0x1, PT ;  /* 0x000000010200780c */ /* 0x000fc80003f05270 */
[----:B---3--:R-:W-:-:S04]  /*1690*/  SHF.R.U32.HI R3, RZ, R6, R3 ;  /* 0x00000006ff037219 */ /* 0x008fc80000011603 */
[----:B------:R-:W-:Y:S02]  /*16a0*/  SEL R3, R20, R3, !P0 ;  /* 0x0000000314037207 */ /* 0x000fe40004000000 */
[----:B----4-:R-:W-:-:S04]  /*16b0*/  ISETP.NE.AND P1, PT, R12, 0x1, PT ;  /* 0x000000010c00780c */ /* 0x010fc80003f25270 */
[----:B------:R-:W-:-:S05]  /*16c0*/  SEL R6, R21, R4, !P1 ;  /* 0x0000000415067207 */ /* 0x000fca0004800000 */
[----:B------:R-:W-:Y:S02]  /*16d0*/  IMAD.IADD R4, R3, 0x1, -R6 ;  /* 0x0000000103047824 */ /* 0x000fe400078e0a06 */
[----:B------:R-:W-:Y:S02]  /*16e0*/  IMAD.IADD R3, R6, 0x1, -R3 ;  /* 0x0000000106037824 */ /* 0x000fe400078e0a03 */
[----:B------:R-:W-:Y:S02]  /*16f0*/  IMAD R21, R4, R12, R21 ;  /* 0x0000000c04157224 */ /* 0x000fe400078e0215 */
[----:B------:R-:W-:Y:S02]  /*1700*/  IMAD R20, R3, R2, R20 ;  /* 0x0000000203147224 */ /* 0x000fe400078e0214 */
.L_x_19:
[----:B------:R-:W-:Y:S05]  /*1710*/  BRA.U !UP1, `(.L_x_20) ;  /* 0x00000001090c7547 */ /* 0x000fea000b800000 */
[----:B------:R-:W-:Y:S01]  /*1720*/  UCGABAR_WAIT ;  /* 0x0000000000007dc7 */ /* 0x000fe20008000000 */
[----:B------:R-:W-:Y:S01]  /*1730*/  CCTL.IVALL ;  /* 0x00000000ff00798f */ /* 0x000fe20002000000 */
[----:B------:R-:W-:Y:S05]  /*1740*/  BRA `(.L_x_21) ;  /* 0x0000000000047947 */ /* 0x000fea0003800000 */
.L_x_20:
[----:B------:R-:W-:Y:S06]  /*1750*/  BAR.SYNC.DEFER_BLOCKING 0x0 ;  /* 0x0000000000007b1d */ /* 0x000fec0000010000 */
.L_x_21:
[----:B------:R-:W-:Y:S05]  /*1760*/  BRA.U UP2, `(.L_x_22) ;  /* 0x0000001502287547 */ /* 0x000fea000b800000 */
[----:B------:R-:W1:Y:S01]  /*1770*/  LDCU UR13, c[0x0][0x38c] ;  /* 0x00007180ff0d77ac */ /* 0x000e620008000800 */
[----:B------:R-:W2:Y:S01]  /*1780*/  LDC R9, c[0x0][0x370] ;  /* 0x0000dc00ff097b82 */ /* 0x000ea20000000800 */
[----:B------:R-:W-:Y:S01]  /*1790*/  IMAD.SHL.U32 R16, R11, 0x40, RZ ;  /* 0x000000400b107824 */ /* 0x000fe200078e00ff */
[----:B------:R-:W-:Y:S01]  /*17a0*/  PLOP3.LUT P1, PT, PT, PT, UP4, 0x80, 0x8 ;  /* 0x000000000008781c */ /* 0x000fe20003f2f048 */
[----:B------:R-:W-:Y:S01]  /*17b0*/  HFMA2 R12, -RZ, RZ, 0, 0 ;  /* 0x00000000ff0c7431 */ /* 0x000fe200000001ff */
[----:B------:R-:W-:Y:S01]  /*17c0*/  UISETP.NE.AND UP1, UPT, UR10, URZ, UPT ;  /* 0x000000ff0a00728c */ /* 0x000fe2000bf25270 */
[----:B------:R-:W-:Y:S01]  /*17d0*/  ISETP.NE.AND P4, PT, R10, RZ, P5 ;  /* 0x000000ff0a00720c */ /* 0x000fe20002f85270 */
[----:B------:R-:W-:Y:S01]  /*17e0*/  IMAD.MOV.U32 R15, RZ, RZ, 0x1 ;  /* 0x00000001ff0f7424 */ /* 0x000fe200078e00ff */
[----:B------:R-:W-:Y:S01]  /*17f0*/  PLOP3.LUT P1, PT, P1, PT, PT, 0x8, 0x80 ;  /* 0x000000000080781c */ /* 0x000fe20000f2e170 */
[----:B------:R-:W3:Y:S01]  /*1800*/  LDC R0, c[0x0][0x374] ;  /* 0x0000dd00ff007b82 */ /* 0x000ee20000000800 */
[----:B------:R-:W-:Y:S01]  /*1810*/  IMAD.MOV.U32 R14, RZ, RZ, RZ ;  /* 0x000000ffff0e7224 */ /* 0x000fe200078e00ff */
[----:B------:R-:W-:Y:S01]  /*1820*/  MOV R8, 0x1 ;  /* 0x0000000100087802 */ /* 0x000fe20000000f00 */
[----:B------:R-:W-:Y:S01]  /*1830*/  IMAD.MOV.U32 R10, RZ, RZ, RZ ;  /* 0x000000ffff0a7224 */ /* 0x000fe200078e00ff */
[----:B------:R-:W-:Y:S01]  /*1840*/  LOP3.LUT R16, R16, 0x40, RZ, 0xc0, !PT ;  /* 0x0000004010107812 */ /* 0x000fe200078ec0ff */
[----:B------:R-:W4:Y:S01]  /*1850*/  LDCU.64 UR22, c[0x0][0x348] ;  /* 0x00006900ff1677ac */ /* 0x000f220008000a00 */
[----:B-1----:R-:W-:-:S02]  /*1860*/  UIADD3 UR8, UPT, UPT, UR13, 0x3f, URZ ;  /* 0x0000003f0d087890 */ /* 0x002fc4000fffe0ff */
[----:B------:R-:W-:Y:S02]  /*1870*/  USEL UR25, UR6, 0x2, UP1 ;  /* 0x0000000206197887 */ /* 0x000fe40008800000 */
[----:B------:R-:W-:Y:S01]  /*1880*/  USHF.R.S32.HI UR15, URZ, 0x1f, UR8 ;  /* 0x0000001fff0f7899 */ /* 0x000fe20008011408 */
[----:B------:R-:W-:-:S03]  /*1890*/  UMOV UR26, URZ ;  /* 0x000000ff001a7c82 */ /* 0x000fc60008000000 */
[----:B------:R-:W-:Y:S02]  /*18a0*/  ULEA.HI UR15, UR15, UR8, URZ, 0x6 ;  /* 0x000000080f0f7291 */ /* 0x000fe4000f8f30ff */
[----:B------:R-:W-:Y:S02]  /*18b0*/  UIADD3 UR8, UPT, UPT, UR13, -0x1, URZ ;  /* 0xffffffff0d087890 */ /* 0x000fe4000fffe0ff */
[----:B------:R-:W-:Y:S02]  /*18c0*/  USHF.R.S32.HI UR15, URZ, 0x6, UR15 ;  /* 0x00000006ff0f7899 */ /* 0x000fe4000801140f */
[----:B------:R-:W-:Y:S02]  /*18d0*/  UISETP.GE.U32.AND UP2, UPT, UR8, -0x7f, UPT ;  /* 0xffffff810800788c */ /* 0x000fe4000bf46070 */
[----:B------:R-:W-:Y:S02]  /*18e0*/  UISETP.LT.U32.AND UP0, UPT, UR15, 0x7, UPT ;  /* 0x000000070f00788c */ /* 0x000fe4000bf01070 */
[----:B------:R-:W-:-:S02]  /*18f0*/  UIADD3 UR13, UPT, UPT, UR13, 0x7e, URZ ;  /* 0x0000007e0d0d7890 */ /* 0x000fc4000fffe0ff */
[----:B------:R-:W-:-:S04]  /*1900*/  USEL UR14, UR15, 0x7, UP0 ;  /* 0x000000070f0e7887 */ /* 0x000fc80008000000 */
[----:B------:R-:W-:Y:S02]  /*1910*/  UIADD3 UR24, UPT, UPT, UR14, -0x1, URZ ;  /* 0xffffffff0e187890 */ /* 0x000fe4000fffe0ff */
[----:B------:R-:W-:Y:S02]  /*1920*/  @UP2 UIADD3 UR24, UPT, UPT, UR14, URZ, URZ ;  /* 0x000000ff0e182290 */ /* 0x000fe4000fffe0ff */
[----:B------:R-:W-:Y:S02]  /*1930*/  UIADD3 UR27, UPT, UPT, UR15, -UR14, URZ ;  /* 0x8000000e0f1b7290 */ /* 0x000fe4000fffe0ff */
[----:B------:R-:W-:Y:S02]  /*1940*/  UIADD3 UR21, UPT, UPT, UR24, 0x1, URZ ;  /* 0x0000000118157890 */ /* 0x000fe4000fffe0ff */
[----:B--2-4-:R-:W-:-:S12]  /*1950*/  UIADD3 UR24, UPT, UPT, -UR24, URZ, URZ ;  /* 0x000000ff18187290 */ /* 0x014fd8000fffe1ff */
.L_x_42:
[----:B------:R-:W-:Y:S01]  /*1960*/  UISETP.NE.AND UP0, UPT, UR37, URZ, UPT ;  /* 0x000000ff2500728c */ /* 0x000fe2000bf05270 */
[----:B------:R-:W1:Y:S08]  /*1970*/  S2UR UR37, SR_CgaCtaId ;  /* 0x00000000002579c3 */ /* 0x000e700000008800 */
[----:B------:R-:W-:Y:S05]  /*1980*/  BRA.U UP0, `(.L_x_23) ;  /* 0x0000000100347547 */ /* 0x000fea000b800000 */
[----:B------:R-:W2:Y:S01]  /*1990*/  S2R R2, SR_CgaCtaId ;  /* 0x0000000000027919 */ /* 0x000ea20000008800 */
[----:B------:R-:W-:-:S04]  /*19a0*/  MOV R3, 0x400 ;  /* 0x0000040000037802 */ /* 0x000fc80000000f00 */
[----:B--2---:R-:W-:Y:S02]  /*19b0*/  LEA R3, R2, R3, 0x18 ;  /* 0x0000000302037211 */ /* 0x004fe400078ec0ff */
[----:B------:R-:W-:-:S03]  /*19c0*/  SHF.L.U32 R2, R8, 0x1f, RZ ;  /* 0x0000001f08027819 */ /* 0x000fc600000006ff */
[----:B------:R-:W-:-:S04]  /*19d0*/  IMAD R3, R10, 0x8, R3 ;  /* 0x000000080a037824 */ /* 0x000fc800078e0203 */
[----:B------:R-:W2:Y:S02]  /*19e0*/  SYNCS.PHASECHK.TRANS64.TRYWAIT P0, [R3+URZ+0x130], R2 ;  /* 0x00013002030075a7 */ /* 0x000ea400080011ff */
[----:B--2---:R-:W-:Y:S05]  /*19f0*/  @!P0 BRA `(.L_x_24) ;  /* 0x0000007000688947 */ /* 0x004fea0003800000 */
.L_x_152:
[----:B------:R-:W-:Y:S01]  /*1a00*/  VIADD R10, R10, 0x1 ;  /* 0x000000010a0a7836 */ /* 0x000fe20000000000 */
[----:B------:R2:W-:Y:S04]  /*1a10*/  SYNCS.ARRIVE.TRANS64.A1T0 RZ, [R3+URZ+0x120], RZ ;  /* 0x000120ff03ff79a7 */ /* 0x0005e800081000ff */
[----:B------:R-:W-:-:S04]  /*1a20*/  ISETP.NE.AND P0, PT, R10, 0x2, PT ;  /* 0x000000020a00780c */ /* 0x000fc80003f05270 */
[----:B------:R-:W-:Y:S02]  /*1a30*/  SEL R10, R10, RZ, P0 ;  /* 0x000000ff0a0a7207 */ /* 0x000fe40000000000 */
[----:B--2---:R-:W-:-:S04]  /*1a40*/  SEL R3, RZ, 0x1, P0 ;  /* 0x00000001ff037807 */ /* 0x004fc80000000000 */
[----:B------:R-:W-:-:S07]  /*1a50*/  LOP3.LUT R8, R8, R3, RZ, 0x3c, !PT ;  /* 0x0000000308087212 */ /* 0x000fce00078e3cff */
.L_x_23:
[----:B------:R-:W-:Y:S01]  /*1a60*/  UMOV UR6, 0x400 ;  /* 0x0000040000067882 */ /* 0x000fe20000000000 */
[----:B------:R-:W-:Y:S01]  /*1a70*/  LEA.HI R3, R21, R21, RZ, 0x1 ;  /* 0x0000001515037211 */ /* 0x000fe200078f08ff */
[----:B-1----:R-:W-:Y:S01]  /*1a80*/  ULEA UR6, UR37, UR6, 0x18 ;  /* 0x0000000625067291 */ /* 0x002fe2000f8ec0ff */
[----:B------:R-:W-:Y:S01]  /*1a90*/  SHF.L.U32 R2, R15, 0x1f, RZ ;  /* 0x0000001f0f027819 */ /* 0x000fe200000006ff */
[----:B------:R-:W-:Y:S01]  /*1aa0*/  UISETP.GE.U32.AND UP0, UPT, UR13, 0x7f, UPT ;  /* 0x0000007f0d00788c */ /* 0x000fe2000bf06070 */
[C---:B------:R-:W-:Y:S01]  /*1ab0*/  R2UR UR9, R16.reuse ;  /* 0x00000000100972ca */ /* 0x040fe200000e0000 */
[----:B------:R-:W-:Y:S01]  /*1ac0*/  ULEA UR8, UR26, UR6, 0x3 ;  /* 0x000000061a087291 */ /* 0x000fe2000f8e18ff */
[----:B------:R-:W-:Y:S01]  /*1ad0*/  IMAD.SHL.U32 R3, R3, 0x40, RZ ;  /* 0x0000004003037824 */ /* 0x000fe200078e00ff */
[----:B------:R-:W-:Y:S01]  /*1ae0*/  R2UR UR10, R16 ;  /* 0x00000000100a72ca */ /* 0x000fe200000e0000 */
[----:B------:R-:W-:-:S03]  /*1af0*/  UMOV UR28, URZ ;  /* 0x000000ff001c7c82 */ /* 0x000fc60008000000 */
[----:B------:R-:W-:-:S03]  /*1b00*/  R2UR UR34, R3 ;  /* 0x00000000032272ca */ /* 0x000fc600000e0000 */
[----:B------:R1:W2:Y:S01]  /*1b10*/  SYNCS.PHASECHK.TRANS64.TRYWAIT P0, [UR8+0x38], R2 ;  /* 0x00003802ff0075a7 */ /* 0x0002a20008001108 */
[----:B------:R-:W-:-:S09]  /*1b20*/  R2UR UR8, R20 ;  /* 0x00000000140872ca */ /* 0x000fd200000e0000 */
[----:B------:R-:W-:-:S04]  /*1b30*/  ULOP3.LUT UR34, UR9, 0xffffff80, UR34, 0xf8, !UPT ;  /* 0xffffff8009227892 */ /* 0x000fc8000f8ef822 */
[----:B------:R-:W-:Y:S01]  /*1b40*/  ULEA UR10, UR8, UR10, 0x7 ;  /* 0x0000000a080a7291 */ /* 0x000fe2000f8e38ff */
[----:B------:R-:W-:Y:S11]  /*1b50*/  BRA.U !UP0, `(.L_x_25) ;  /* 0x0000000108c87547 */ /* 0x000ff6000b800000 */
[----:B------:R-:W-:Y:S01]  /*1b60*/  UMOV UR16, UR24 ;  /* 0x0000001800107c82 */ /* 0x000fe20008000000 */
[----:B------:R-:W-:Y:S01]  /*1b70*/  UMOV UR20, UR26 ;  /* 0x0000001a00147c82 */ /* 0x000fe20008000000 */
[----:B------:R-:W-:Y:S01]  /*1b80*/  UMOV UR11, URZ ;  /* 0x000000ff000b7c82 */ /* 0x000fe20008000000 */
[----:B------:R-:W-:-:S05]  /*1b90*/  UMOV UR35, UR5 ;  /* 0x0000000500237c82 */ /* 0x000fca0008000000 */
.L_x_31:
[----:B------:R-:W-:Y:S01]  /*1ba0*/  ULEA UR33, UR20, UR6, 0x3 ;  /* 0x0000000614217291 */ /* 0x000fe2000f8e18ff */
[----:B------:R-:W-:Y:S01]  /*1bb0*/  @P5 MOV R3, 0x8000 ;  /* 0x0000800000035802 */ /* 0x000fe20000000f00 */
[----:B-12---:R-:W-:Y:S10]  /*1bc0*/  @P0 BRA `(.L_x_26) ;  /* 0x00000000000c0947 */ /* 0x006ff40003800000 */
[----:B------:R-:W-:-:S04]  /*1bd0*/  SHF.L.U32 R5, R15, 0x1f, RZ ;  /* 0x0000001f0f057819 */ /* 0x000fc800000006ff */
[----:B------:R-:W2:Y:S02]  /*1be0*/  SYNCS.PHASECHK.TRANS64.TRYWAIT P0, [UR33+0x38], R5 ;  /* 0x00003805ff0075a7 */ /* 0x000ea40008001121 */
[----:B--2---:R-:W-:Y:S05]  /*1bf0*/  @!P0 BRA `(.L_x_27) ;  /* 0x0000006c00fc8947 */ /* 0x004fea0003800000 */
.L_x_26:
[----:B------:R2:W-:Y:S01]  /*1c00*/  @P5 SYNCS.ARRIVE.TRANS64 RZ, [UR33], R3 ;  /* 0x00000003ffff59a7 */ /* 0x0005e20008000021 */
[----:B------:R-:W-:Y:S02]  /*1c10*/  ULOP3.LUT UR8, UR25, 0x2, URZ, 0xfc, !UPT ;  /* 0x0000000219087892 */ /* 0x000fe4000f8efcff */
[----:B------:R-:W-:Y:S02]  /*1c20*/  UIADD3 UR16, UPT, UPT, UR16, 0x1, URZ ;  /* 0x0000000110107890 */ /* 0x000fe4000fffe0ff */
[----:B------:R-:W-:Y:S02]  /*1c30*/  UISETP.NE.AND UP0, UPT, UR8, 0x2, UPT ;  /* 0x000000020800788c */ /* 0x000fe4000bf05270 */
[----:B------:R-:W-:-:S07]  /*1c40*/  UISETP.NE.AND UP2, UPT, UR16, 0x1, UPT ;  /* 0x000000011000788c */ /* 0x000fce000bf45270 */
[----:B------:R-:W-:Y:S05]  /*1c50*/  BRA.U UP0, `(.L_x_28) ;  /* 0x0000000100047547 */ /* 0x000fea000b800000 */
[----:B------:R-:W-:Y:S05]  /*1c60*/  BPT.TRAP 0x1 ;  /* 0x000000040000795c */ /* 0x000fea0000300000 */
.L_x_28:
[----:B------:R-:W-:Y:S04]  /*1c70*/  BSSY.RECONVERGENT B0, `(.L_x_29) ;  /* 0x0000003000007945 */ /* 0x000fe80003800200 */
[----:B------:R-:W-:Y:S05]  /*1c80*/  @!P4 BRA `(.L_x_30) ;  /* 0x000000000004c947 */ /* 0x000fea0003800000 */
[----:B------:R-:W-:Y:S05]  /*1c90*/  BPT.TRAP 0x1 ;  /* 0x000000040000795c */ /* 0x000fea0000300000 */
.L_x_30:
[----:B------:R-:W-:Y:S05]  /*1ca0*/  BSYNC.RECONVERGENT B0 ;  /* 0x0000000000007941 */ /* 0x000fea0003800200 */
.L_x_29:
[----:B------:R-:W-:Y:S02]  /*1cb0*/  UIADD3 UR26, UPT, UPT, UR20, 0x1, URZ ;  /* 0x00000001141a7890 */ /* 0x000fe4000fffe0ff */
[----:B------:R-:W-:Y:S02]  /*1cc0*/  UIADD3 UR38, UP1, UPT, UR22, 0x80, URZ ;  /* 0x0000008016267890 */ /* 0x000fe4000ff3e0ff */
[----:B------:R-:W-:Y:S02]  /*1cd0*/  UISETP.NE.AND UP0, UPT, UR26, 0x7, UPT ;  /* 0x000000071a00788c */ /* 0x000fe4000bf05270 */
[----:B------:R-:W-:Y:S02]  /*1ce0*/  ULOP3.LUT UR33, UR33, 0xfefffff8, URZ, 0xc0, !UPT ;  /* 0xfefffff821217892 */ /* 0x000fe4000f8ec0ff */
[----:B------:R-:W-:Y:S02]  /*1cf0*/  USEL UR9, URZ, 0x1, UP0 ;  /* 0x00000001ff097887 */ /* 0x000fe40008000000 */
[----:B------:R-:W-:-:S02]  /*1d00*/  USEL UR26, UR26, URZ, UP0 ;  /* 0x000000ff1a1a7287 */ /* 0x000fc40008000000 */
[----:B------:R-:W-:Y:S02]  /*1d10*/  UIADD3 UR30, UP0, UPT, UR22, 0x180, URZ ;  /* 0x00000180161e7890 */ /* 0x000fe4000ff1e0ff */
[----:B------:R-:W-:Y:S01]  /*1d20*/  ULEA UR8, UR26, UR6, 0x3 ;  /* 0x000000061a087291 */ /* 0x000fe2000f8e18ff */
[----:B------:R-:W-:Y:S01]  /*1d30*/  LOP3.LUT R15, R15, UR9, RZ, 0x3c, !PT ;  /* 0x000000090f0f7c12 */ /* 0x000fe2000f8e3cff */
[----:B------:R-:W-:Y:S02]  /*1d40*/  UIADD3.X UR39, UPT, UPT, URZ, UR23, URZ, UP1, !UPT ;  /* 0x00000017ff277290 */ /* 0x000fe40008ffe4ff */
[----:B------:R-:W-:Y:S01]  /*1d50*/  UPRMT UR17, URZ, 0x5410, UR4 ;  /* 0x00005410ff117896 */ /* 0x000fe20008000004 */
[----:B-1----:R-:W-:Y:S01]  /*1d60*/  SHF.L.U32 R2, R15, 0x1f, RZ ;  /* 0x0000001f0f027819 */ /* 0x002fe200000006ff */
[----:B------:R-:W-:Y:S01]  /*1d70*/  UIADD3.X UR31, UPT, UPT, URZ, UR23, URZ, UP0, !UPT ;  /* 0x00000017ff1f7290 */ /* 0x000fe200087fe4ff */
[----:B------:R-:W-:Y:S02]  /*1d80*/  UMOV UR18, 0x0 ;  /* 0x0000000000127882 */ /* 0x000fe40000000000 */
[----:B------:R4:W1:Y:S01]  /*1d90*/  SYNCS.PHASECHK.TRANS64.TRYWAIT P0, [UR8+0x38], R2 ;  /* 0x00003802ff0075a7 */ /* 0x0008620008001108 */
[----:B------:R-:W-:Y:S01]  /*1da0*/  USHF.L.U32 UR8, UR20, 0xd, URZ ;  /* 0x0000000d14087899 */ /* 0x000fe200080006ff */
[----:B------:R-:W-:Y:S01]  /*1db0*/  UMOV UR19, 0x10000000 ;  /* 0x1000000000137882 */ /* 0x000fe20000000000 */
[----:B------:R-:W-:-:S02]  /*1dc0*/  UMOV UR12, UR36 ;  /* 0x00000024000c7c82 */ /* 0x000fc40008000000 */
[----:B------:R-:W-:Y:S02]  /*1dd0*/  ULEA UR32, UR7, UR8, 0x1 ;  /* 0x0000000807207291 */ /* 0x000fe4000f8e08ff */
[----:B------:R-:W-:Y:S02]  /*1de0*/  UIADD3 UR8, UPT, UPT, UR6, 0x12300, UR8 ;  /* 0x0001230006087890 */ /* 0x000fe4000fffe008 */
[----:B------:R-:W-:Y:S01]  /*1df0*/  UIADD3 UR32, UPT, UPT, UR6, 0x4300, UR32 ;  /* 0x0000430006207890 */ /* 0x000fe2000fffe020 */
[----:B------:R-:W-:Y:S01]  /*1e00*/  UMOV UR9, UR33 ;  /* 0x0000002100097c82 */ /* 0x000fe20008000000 */
[----:B------:R-:W-:Y:S01]  /*1e10*/  UMOV UR28, UR21 ;  /* 0x00000015001c7c82 */ /* 0x000fe20008000000 */
[----:B------:R-:W-:-:S06]  /*1e20*/  UMOV UR20, UR26 ;  /* 0x0000001a00147c82 */ /* 0x000fcc0008000000 */
[----:B------:R2:W-:Y:S01]  /*1e30*/  UTMALDG.3D.MULTICAST.2CTA [UR32], [UR38], UR17, desc[UR18] ;  /* 0x00001220260073b4 */ /* 0x0005e20008211811 */
[----:B------:R3:W-:Y:S01]  /*1e40*/  UTMALDG.3D.2CTA [UR8], [UR30], desc[UR18] ;  /* 0x000012081e0075b4 */ /* 0x0007e20008211000 */
[----:B--2---:R-:W-:Y:S02]  /*1e50*/  UIADD3 UR35, UPT, UPT, UR35, 0x40, URZ ;  /* 0x0000004023237890 */ /* 0x004fe4000fffe0ff */
[----:B---3--:R-:W-:Y:S01]  /*1e60*/  UIADD3 UR11, UPT, UPT, UR11, 0x40, URZ ;  /* 0x000000400b0b7890 */ /* 0x008fe2000fffe0ff */
[----:B----4-:R-:W-:Y:S11]  /*1e70*/  BRA.U UP2, `(.L_x_31) ;  /* 0xfffffffd02487547 */ /* 0x010ff6000b83ffff */
.L_x_25:
[----:B------:R-:W-:Y:S01]  /*1e80*/  ULEA UR8, UR26, UR6, 0x3 ;  /* 0x000000061a087291 */ /* 0x000fe2000f8e18ff */
[----:B-1----:R-:W-:Y:S01]  /*1e90*/  SHF.L.U32 R2, R15, 0x1f, RZ ;  /* 0x0000001f0f027819 */ /* 0x002fe200000006ff */
[----:B------:R-:W-:Y:S01]  /*1ea0*/  @!P1 SYNCS.ARRIVE.TRANS64.A1T0 RZ, [UR6+0xb8], RZ ;  /* 0x0000b8ffffff99a7 */ /* 0x000fe20008100006 */
[----:B------:R-:W-:-:S06]  /*1eb0*/  UISETP.GT.AND UP0, UPT, UR15, UR14, UPT ;  /* 0x0000000e0f00728c */ /* 0x000fcc000bf04270 */
[----:B--2---:R1:W2:Y:S03]  /*1ec0*/  SYNCS.PHASECHK.TRANS64.TRYWAIT P0, [UR8+0x38], R2 ;  /* 0x00003802ff0075a7 */ /* 0x0042a60008001108 */
[----:B------:R-:W-:Y:S05]  /*1ed0*/  BRA.U !UP0, `(.L_x_32) ;  /* 0x0000000108c47547 */ /* 0x000fea000b800000 */
[----:B------:R-:W-:Y:S01]  /*1ee0*/  UIADD3 UR29, UPT, UPT, UR27, UR28, URZ ;  /* 0x0000001c1b1d7290 */ /* 0x000fe2000fffe0ff */
[----:B------:R-:W-:-:S11]  /*1ef0*/  UMOV UR31, UR26 ;  /* 0x0000001a001f7c82 */ /* 0x000fd60008000000 */
.L_x_38:
[----:B------:R-:W-:Y:S01]  /*1f00*/  ULEA UR17, UR31, UR6, 0x3 ;  /* 0x000000061f117291 */ /* 0x000fe2000f8e18ff */
[----:B--2---:R-:W-:Y:S01]  /*1f10*/  @P5 MOV R3, 0x8000 ;  /* 0x0000800000035802 */ /* 0x004fe20000000f00 */
[----:B-12---:R-:W-:Y:S10]  /*1f20*/  @P0 BRA `(.L_x_33) ;  /* 0x00000000000c0947 */ /* 0x006ff40003800000 */
[----:B------:R-:W-:-:S04]  /*1f30*/  SHF.L.U32 R5, R15, 0x1f, RZ ;  /* 0x0000001f0f057819 */ /* 0x000fc800000006ff */
[----:B------:R-:W2:Y:S02]  /*1f40*/  SYNCS.PHASECHK.TRANS64.TRYWAIT P0, [UR17+0x38], R5 ;  /* 0x00003805ff0075a7 */ /* 0x000ea40008001111 */
[----:B--2---:R-:W-:Y:S05]  /*1f50*/  @!P0 BRA `(.L_x_34) ;  /* 0x0000006c003c8947 */ /* 0x004fea0003800000 */
.L_x_33:
[----:B------:R2:W-:Y:S01]  /*1f60*/  @P5 SYNCS.ARRIVE.TRANS64 RZ, [UR17], R3 ;  /* 0x00000003ffff59a7 */ /* 0x0005e20008000011 */
[----:B------:R-:W-:-:S04]  /*1f70*/  ULOP3.LUT UR8, UR25, 0x2, URZ, 0xfc, !UPT ;  /* 0x0000000219087892 */ /* 0x000fc8000f8efcff */
[----:B------:R-:W-:-:S09]  /*1f80*/  UISETP.NE.AND UP0, UPT, UR8, 0x2, UPT ;  /* 0x000000020800788c */ /* 0x000fd2000bf05270 */
[----:B------:R-:W-:Y:S05]  /*1f90*/  BRA.U UP0, `(.L_x_35) ;  /* 0x0000000100047547 */ /* 0x000fea000b800000 */
[----:B------:R-:W-:Y:S05]  /*1fa0*/  BPT.TRAP 0x1 ;  /* 0x000000040000795c */ /* 0x000fea0000300000 */
.L_x_35:
[----:B------:R-:W-:Y:S04]  /*1fb0*/  BSSY.RECONVERGENT B0, `(.L_x_36) ;  /* 0x0000003000007945 */ /* 0x000fe80003800200 */
[----:B------:R-:W-:Y:S05]  /*1fc0*/  @!P4 BRA `(.L_x_37) ;  /* 0x000000000004c947 */ /* 0x000fea0003800000 */
[----:B------:R-:W-:Y:S05]  /*1fd0*/  BPT.TRAP 0x1 ;  /* 0x000000040000795c */ /* 0x000fea0000300000 */
.L_x_37:
[----:B------:R-:W-:Y:S05]  /*1fe0*/  BSYNC.RECONVERGENT B0 ;  /* 0x0000000000007941 */ /* 0x000fea0003800200 */
.L_x_36:
[----:B------:R-:W-:Y:S02]  /*1ff0*/  UIADD3 UR26, UPT, UPT, UR31, 0x1, URZ ;  /* 0x000000011f1a7890 */ /* 0x000fe4000fffe0ff */
[----:B------:R-:W-:Y:S02]  /*2000*/  UIADD3 UR40, UP1, UPT, UR22, 0x80, URZ ;  /* 0x0000008016287890 */ /* 0x000fe4000ff3e0ff */
[----:B------:R-:W-:Y:S02]  /*2010*/  UISETP.NE.AND UP0, UPT, UR26, 0x7, UPT ;  /* 0x000000071a00788c */ /* 0x000fe4000bf05270 */
[----:B------:R-:W-:Y:S02]  /*2020*/  USHF.L.U32 UR11, UR28, 0x6, URZ ;  /* 0x000000061c0b7899 */ /* 0x000fe400080006ff */
[----:B------:R-:W-:Y:S02]  /*2030*/  USEL UR9, URZ, 0x1, UP0 ;  /* 0x00000001ff097887 */ /* 0x000fe40008000000 */
[----:B------:R-:W-:-:S02]  /*2040*/  USEL UR26, UR26, URZ, UP0 ;  /* 0x000000ff1a1a7287 */ /* 0x000fc40008000000 */
[----:B------:R-:W-:Y:S02]  /*2050*/  UIADD3 UR38, UP0, UPT, UR22, 0x180, URZ ;  /* 0x0000018016267890 */ /* 0x000fe4000ff1e0ff */
[----:B------:R-:W-:Y:S01]  /*2060*/  ULEA UR8, UR26, UR6, 0x3 ;  /* 0x000000061a087291 */ /* 0x000fe2000f8e18ff */
[----:B------:R-:W-:Y:S01]  /*2070*/  LOP3.LUT R15, R15, UR9, RZ, 0x3c, !PT ;  /* 0x000000090f0f7c12 */ /* 0x000fe2000f8e3cff */
[----:B------:R-:W-:Y:S02]  /*2080*/  ULOP3.LUT UR17, UR17, 0xfefffff8, URZ, 0xc0, !UPT ;  /* 0xfefffff811117892 */ /* 0x000fe4000f8ec0ff */
[----:B------:R-:W-:Y:S01]  /*2090*/  UIADD3 UR19, UPT, UPT, UR5, UR11, URZ ;  /* 0x0000000b05137290 */ /* 0x000fe2000fffe0ff */
[----:B-1----:R-:W-:Y:S01]  /*20a0*/  SHF.L.U32 R2, R15, 0x1f, RZ ;  /* 0x0000001f0f027819 */ /* 0x002fe200000006ff */
[----:B------:R-:W-:Y:S02]  /*20b0*/  UIADD3.X UR41, UPT, UPT, URZ, UR23, URZ, UP1, !UPT ;  /* 0x00000017ff297290 */ /* 0x000fe40008ffe4ff */
[----:B------:R-:W-:Y:S01]  /*20c0*/  UPRMT UR30, URZ, 0x5410, UR4 ;  /* 0x00005410ff1e7896 */ /* 0x000fe20008000004 */
[----:B------:R4:W1:Y:S01]  /*20d0*/  SYNCS.PHASECHK.TRANS64.TRYWAIT P0, [UR8+0x38], R2 ;  /* 0x00003802ff0075a7 */ /* 0x0008620008001108 */
[----:B------:R-:W-:-:S02]  /*20e0*/  USHF.L.U32 UR8, UR31, 0xd, URZ ;  /* 0x0000000d1f087899 */ /* 0x000fc400080006ff */
[----:B------:R-:W-:Y:S02]  /*20f0*/  UIADD3.X UR39, UPT, UPT, URZ, UR23, URZ, UP0, !UPT ;  /* 0x00000017ff277290 */ /* 0x000fe400087fe4ff */
[----:B------:R-:W-:Y:S02]  /*2100*/  ULEA UR16, UR7, UR8, 0x1 ;  /* 0x0000000807107291 */ /* 0x000fe4000f8e08ff */
[----:B------:R-:W-:Y:S02]  /*2110*/  UIADD3 UR8, UPT, UPT, UR6, 0x12300, UR8 ;  /* 0x0001230006087890 */ /* 0x000fe4000fffe008 */
[----:B------:R-:W-:Y:S01]  /*2120*/  UIADD3 UR16, UPT, UPT, UR6, 0x4300, UR16 ;  /* 0x0000430006107890 */ /* 0x000fe2000fffe010 */
[----:B------:R-:W-:Y:S01]  /*2130*/  UMOV UR32, 0x0 ;  /* 0x0000000000207882 */ /* 0x000fe20000000000 */
[----:B------:R-:W-:Y:S01]  /*2140*/  UMOV UR33, 0x10000000 ;  /* 0x1000000000217882 */ /* 0x000fe20000000000 */
[----:B------:R-:W-:Y:S01]  /*2150*/  UMOV UR18, UR34 ;  /* 0x0000002200127c82 */ /* 0x000fe20008000000 */
[----:B------:R-:W-:Y:S01]  /*2160*/  UMOV UR20, UR36 ;  /* 0x0000002400147c82 */ /* 0x000fe20008000000 */
[----:B------:R-:W-:Y:S01]  /*2170*/  UMOV UR12, UR36 ;  /* 0x00000024000c7c82 */ /* 0x000fe20008000000 */
[----:B------:R-:W-:Y:S01]  /*2180*/  UMOV UR9, UR17 ;  /* 0x0000001100097c82 */ /* 0x000fe20008000000 */
[----:B------:R-:W-:-:S02]  /*2190*/  UIADD3 UR28, UPT, UPT, UR28, 0x1, URZ ;  /* 0x000000011c1c7890 */ /* 0x000fc4000fffe0ff */
[----:B------:R4:W-:Y:S01]  /*21a0*/  UTMALDG.3D.MULTICAST.2CTA [UR16], [UR40], UR30, desc[UR32] ;  /* 0x00002010280073b4 */ /* 0x0009e2000821181e */
[----:B------:R-:W-:Y:S01]  /*21b0*/  UMOV UR31, UR26 ;  /* 0x0000001a001f7c82 */ /* 0x000fe20008000000 */
[----:B------:R-:W-:Y:S01]  /*21c0*/  UISETP.NE.AND UP0, UPT, UR28, UR29, UPT ;  /* 0x0000001d1c00728c */ /* 0x000fe2000bf05270 */
[----:B------:R4:W-:Y:S08]  /*21d0*/  UTMALDG.3D.2CTA [UR8], [UR38], desc[UR32] ;  /* 0x00002008260075b4 */ /* 0x0009f00008211000 */
[----:B----4-:R-:W-:Y:S05]  /*21e0*/  BRA.U UP0, `(.L_x_38) ;  /* 0xfffffffd00447547 */ /* 0x010fea000b83ffff */
.L_x_32:
[----:B-1----:R-:W-:Y:S01]  /*21f0*/  LEA R2, R14, UR6, 0x3 ;  /* 0x000000060e027c11 */ /* 0x002fe2000f8e18ff */
[----:B------:R-:W-:Y:S01]  /*2200*/  NOP ;  /* 0x0000000000007918 */ /* 0x000fe20000000000 */
[----:B--2---:R-:W-:Y:S02]  /*2210*/  SHF.L.U32 R3, R12, 0x1f, RZ ;  /* 0x0000001f0c037819 */ /* 0x004fe400000006ff */
[----:B------:R-:W-:Y:S02]  /*2220*/  LEA R4, R14, UR6, 0x4 ;  /* 0x000000060e047c11 */ /* 0x000fe4000f8e20ff */
[----:B------:R-:W1:Y:S02]  /*2230*/  SYNCS.PHASECHK.TRANS64.TRYWAIT P0, [R2+URZ+0xc0], R3 ;  /* 0x0000c003020075a7 */ /* 0x000e6400080011ff */
[----:B-1----:R-:W-:Y:S05]  /*2240*/  @!P0 BRA `(.L_x_39) ;  /* 0x0000006800988947 */ /* 0x002fea0003800000 */
.L_x_155:
[----:B------:R-:W2:Y:S01]  /*2250*/  LDS.128 R4, [R4+0x150] ;  /* 0x0001500004047984 */ /* 0x000ea20000000c00 */
[----:B------:R-:W-:Y:S01]  /*2260*/  ISETP.GE.AND P0, PT, R26, 0x1, PT ;  /* 0x000000011a00780c */ /* 0x000fe20003f06270 */
[----:B-1----:R-:W-:Y:S01]  /*2270*/  VIADD R2, R2, 0xd0 ;  /* 0x000000d002027836 */ /* 0x002fe20000000000 */
[----:B------:R-:W-:Y:S01]  /*2280*/  @!PT LDS RZ, [RZ] ;  /* 0x00000000fffff984 */ /* 0x000fe20000000800 */
[----:B------:R-:W-:Y:S01]  /*2290*/  @!PT LDS RZ, [RZ] ;  /* 0x00000000fffff984 */ /* 0x000fe20000000800 */
[----:B------:R-:W-:Y:S01]  /*22a0*/  @!PT LDS RZ, [RZ] ;  /* 0x00000000fffff984 */ /* 0x000fe20000000800 */
[----:B------:R-:W-:Y:S01]  /*22b0*/  @!PT LDS RZ, [RZ] ;  /* 0x00000000fffff984 */ /* 0x000fe20000000800 */
[----:B------:R1:W-:Y:S06]  /*22c0*/  MEMBAR.ALL.CTA ;  /* 0x0000000000007992 */ /* 0x0003ec0000008000 */
[----:B-1----:R-:W1:Y:S01]  /*22d0*/  FENCE.VIEW.ASYNC.S ;  /* 0x00000000000073c6 */ /* 0x002e620000000000 */
[----:B------:R-:W-:-:S04]  /*22e0*/  PRMT R2, RZ, 0x654, R2 ;  /* 0x00000654ff027816 */ /* 0x000fc80000000002 */
[----:B-1----:R1:W-:Y:S01]  /*22f0*/  SYNCS.ARRIVE.TRANS64.RED.A1T0 RZ, [R2+URZ], RZ ;  /* 0x000000ff02ff79a7 */ /* 0x0023e200081004ff */
[----:B--2---:R-:W-:-:S13]  /*2300*/  LOP3.LUT P2, RZ, R6, 0x1, RZ, 0xc0, !PT ;  /* 0x0000000106ff7812 */ /* 0x004fda000784c0ff */
[----:B------:R-:W-:Y:S01]  /*2310*/  @P2 SHF.R.U32.HI R3, RZ, 0x10, R5 ;  /* 0x00000010ff032819 */ /* 0x000fe20000011605 */
[----:B------:R-:W-:Y:S01]  /*2320*/  VOTEU.ANY UP0, P2 ;  /* 0x0000000000ff7886 */ /* 0x000fe20001000100 */
[----:B------:R-:W-:Y:S02]  /*2330*/  @P2 MOV R13, R4 ;  /* 0x00000004000d2202 */ /* 0x000fe40000000f00 */
[----:B------:R-:W-:Y:S02]  /*2340*/  @P2 R2UR.BROADCAST UR8, R3 ;  /* 0x00000000030822ca */ /* 0x000fe400008e0000 */
[----:B------:R-:W-:-:S11]  /*2350*/  @P2 LOP3.LUT R11, R5, 0xffff, RZ, 0xc0, !PT ;  /* 0x0000ffff050b2812 */ /* 0x000fd600078ec0ff */
[----:B------:R-:W-:Y:S01]  /*2360*/  @UP0 UMOV UR36, UR8 ;  /* 0x0000000800240c82 */ /* 0x000fe20008000000 */
[----:B-1----:R-:W-:Y:S05]  /*2370*/  @!P0 BRA `(.L_x_40) ;  /* 0x0000000000b88947 */ /* 0x002fea0003800000 */
[----:B------:R-:W3:Y:S01]  /*2380*/  LDC.64 R4, c[0x0][0xb18] ;  /* 0x0002c600ff047b82 */ /* 0x000ee20000000a00 */
[----:B------:R-:W-:-:S07]  /*2390*/  ISETP.NE.AND P3, PT, R26, 0x1, PT ;  /* 0x000000011a00780c */ /* 0x000fce0003f65270 */
[----:B------:R-:W1:Y:S08]  /*23a0*/  LDC.64 R6, c[0x0][0xb10] ;  /* 0x0002c400ff067b82 */ /* 0x000e700000000a00 */
[----:B------:R-:W2:Y:S08]  /*23b0*/  LDC R17, c[0x0][0xb20] ;  /* 0x0002c800ff117b82 */ /* 0x000eb00000000800 */
[----:B------:R-:W4:Y:S01]  /*23c0*/  LDC R18, c[0x0][0xb0c] ;  /* 0x0002c300ff127b82 */ /* 0x000f220000000800 */
[----:B---3--:R-:W-:Y:S01]  /*23d0*/  IMAD.HI.U32 R22, R0, R5, RZ ;  /* 0x0000000500167227 */ /* 0x008fe200078e00ff */
[----:B------:R-:W-:-:S06]  /*23e0*/  ISETP.NE.AND P0, PT, R4, 0x1, PT ;  /* 0x000000010400780c */ /* 0x000fcc0003f05270 */
[----:B------:R-:W3:Y:S01]  /*23f0*/  LDC.64 R2, c[0x0][0xb28] ;  /* 0x0002ca00ff027b82 */ /* 0x000ee20000000a00 */
[----:B-1----:R-:W-:-:S04]  /*2400*/  IMAD.HI.U32 R20, R9, R6, RZ ;  /* 0x0000000609147227 */ /* 0x002fc800078e00ff */
[----:B------:R-:W-:Y:S01]  /*2410*/  IMAD.HI.U32 R24, R13, R6, RZ ;  /* 0x000000060d187227 */ /* 0x000fe200078e00ff */
[----:B------:R-:W-:Y:S02]  /*2420*/  SHF.R.U32.HI R20, RZ, R7, R20 ;  /* 0x00000007ff147219 */ /* 0x000fe40000011614 */
[----:B--2---:R-:W-:Y:S01]  /*2430*/  SHF.R.U32.HI R19, RZ, R17, R22 ;  /* 0x00000011ff137219 */ /* 0x004fe20000011616 */
[----:B------:R-:W-:Y:S01]  /*2440*/  IMAD.HI.U32 R22, R11, R5, RZ ;  /* 0x000000050b167227 */ /* 0x000fe200078e00ff */
[----:B------:R-:W-:Y:S02]  /*2450*/  SHF.R.U32.HI R24, RZ, R7, R24 ;  /* 0x00000007ff187219 */ /* 0x000fe40000011618 */
[----:B------:R-:W-:Y:S02]  /*2460*/  SEL R19, R0, R19, !P0 ;  /* 0x0000001300137207 */ /* 0x000fe40004000000 */
[----:B------:R-:W-:Y:S02]  /*2470*/  SHF.R.U32.HI R22, RZ, R17, R22 ;  /* 0x00000011ff167219 */ /* 0x000fe40000011616 */
[----:B----4-:R-:W-:-:S02]  /*2480*/  ISETP.NE.AND P1, PT, R18, 0x1, PT ;  /* 0x000000011200780c */ /* 0x010fc40003f25270 */
[----:B------:R-:W-:Y:S02]  /*2490*/  SEL R5, R11, R22, !P0 ;  /* 0x000000160b057207 */ /* 0x000fe40004000000 */
[----:B------:R-:W-:Y:S02]  /*24a0*/  SEL R21, R9, R20, !P1 ;  /* 0x0000001409157207 */ /* 0x000fe40004800000 */
[----:B------:R-:W-:Y:S01]  /*24b0*/  SEL R7, R13, R24, !P1 ;  /* 0x000000180d077207 */ /* 0x000fe20004800000 */
[----:B---3--:R-:W-:Y:S01]  /*24c0*/  IMAD.HI.U32 R20, R19, R2, RZ ;  /* 0x0000000213147227 */ /* 0x008fe200078e00ff */
[----:B------:R-:W-:-:S03]  /*24d0*/  IADD3 R17, PT, PT, -R5, RZ, RZ ;  /* 0x000000ff05117210 */ /* 0x000fc60007ffe1ff */
        /* <DEDUP_REMOVED lines=11> */
[----:B------:R-:W-:-:S04]  /*2590*/  @!P0 IMAD.HI.U32 R20, R7, R2, RZ ;  /* 0x0000000207148227 */ /* 0x000fc800078e00ff */
[----:B------:R-:W-:Y:S01]  /*25a0*/  IMAD.MOV R2, RZ, RZ, -R6 ;  /* 0x000000ffff027224 */ /* 0x000fe200078e0a06 */
[----:B------:R-:W-:-:S03]  /*25b0*/  @!P0 SHF.R.U32.HI R20, RZ, R3, R20 ;  /* 0x00000003ff148219 */ /* 0x000fc60000011614 */
[----:B------:R-:W-:Y:S01]  /*25c0*/  IMAD R2, R26, R2, R5 ;  /* 0x000000021a027224 */ /* 0x000fe200078e0205 */
        /* <DEDUP_REMOVED lines=9> */
.L_x_40:
[----:B------:R-:W1:Y:S02]  /*2660*/  LDCU UR8, c[0x0][0xb30] ;  /* 0x00016600ff0877ac */ /* 0x000e640008000800 */
[----:B-1----:R-:W-:-:S09]  /*2670*/  UISETP.NE.AND UP0, UPT, UR8, 0x1, UPT ;  /* 0x000000010800788c */ /* 0x002fd2000bf05270 */
[----:B------:R-:W-:Y:S05]  /*2680*/  BRA.U UP0, `(.L_x_41) ;  /* 0x0000000100407547 */ /* 0x000fea000b800000 */
[----:B------:R-:W1:Y:S08]  /*2690*/  LDC.64 R4, c[0x0][0xb10] ;  /* 0x0002c400ff047b82 */ /* 0x000e700000000a00 */
[----:B------:R-:W2:Y:S08]  /*26a0*/  LDC.64 R2, c[0x0][0xb18] ;  /* 0x0002c600ff027b82 */ /* 0x000eb00000000a00 */
[----:B------:R-:W4:Y:S08]  /*26b0*/  LDC R6, c[0x0][0xb20] ;  /* 0x0002c800ff067b82 */ /* 0x000f300000000800 */
[----:B------:R-:W3:Y:S01]  /*26c0*/  LDC R18, c[0x0][0xb0c] ;  /* 0x0002c300ff127b82 */ /* 0x000ee20000000800 */
[----:B-1----:R-:W-:-:S05]  /*26d0*/  IMAD.HI.U32 R4, R13, R4, RZ ;  /* 0x000000040d047227 */ /* 0x002fca00078e00ff */
[----:B------:R-:W-:Y:S01]  /*26e0*/  SHF.R.U32.HI R4, RZ, R5, R4 ;  /* 0x00000005ff047219 */ /* 0x000fe20000011604 */
[----:B--2---:R-:W-:Y:S01]  /*26f0*/  IMAD.HI.U32 R3, R11, R3, RZ ;  /* 0x000000030b037227 */ /* 0x004fe200078e00ff */
[----:B------:R-:W-:-:S04]  /*2700*/  ISETP.NE.AND P0, PT, R2, 0x1, PT ;  /* 0x000000010200780c */ /* 0x000fc80003f05270 */
[----:B----4-:R-:W-:-:S04]  /*2710*/  SHF.R.U32.HI R6, RZ, R6, R3 ;  /* 0x00000006ff067219 */ /* 0x010fc80000011603 */
[----:B------:R-:W-:Y:S02]  /*2720*/  SEL R3, R11, R6, !P0 ;  /* 0x000000060b037207 */ /* 0x000fe40004000000 */
[----:B---3--:R-:W-:-:S04]  /*2730*/  ISETP.NE.AND P1, PT, R18, 0x1, PT ;  /* 0x000000011200780c */ /* 0x008fc80003f25270 */
[----:B------:R-:W-:-:S05]  /*2740*/  SEL R4, R13, R4, !P1 ;  /* 0x000000040d047207 */ /* 0x000fca0004800000 */
[----:B------:R-:W-:Y:S02]  /*2750*/  IMAD.IADD R5, R3, 0x1, -R4 ;  /* 0x0000000103057824 */ /* 0x000fe400078e0a04 */
[----:B------:R-:W-:Y:S02]  /*2760*/  IMAD.IADD R3, R4, 0x1, -R3 ;  /* 0x0000000104037824 */ /* 0x000fe400078e0a03 */
[----:B------:R-:W-:Y:S02]  /*2770*/  IMAD R13, R5, R18, R13 ;  /* 0x00000012050d7224 */ /* 0x000fe400078e020d */
[----:B------:R-:W-:-:S07]  /*2780*/  IMAD R11, R3, R2, R11 ;  /* 0x00000002030b7224 */ /* 0x000fce00078e020b */
.L_x_41:
[----:B------:R-:W-:Y:S01]  /*2790*/  VIADD R14, R14, 0x1 ;  /* 0x000000010e0e7836 */ /* 0x000fe20000000000 */
[----:B------:R-:W-:Y:S01]  /*27a0*/  PLOP3.LUT P1, PT, PT, PT, PT, 0x80, 0x8 ;  /* 0x000000000008781c */ /* 0x000fe20003f2f070 */
[----:B------:R-:W-:Y:S02]  /*27b0*/  IMAD.IADD R21, R13, 0x1, R64 ;  /* 0x000000010d157824 */ /* 0x000fe400078e0240 */
[----:B------:R-:W-:Y:S01]  /*27c0*/  IMAD.IADD R20, R11, 0x1, R62 ;  /* 0x000000010b147824 */ /* 0x000fe200078e023e */
[----:B------:R-:W-:-:S04]  /*27d0*/  ISETP.NE.AND P0, PT, R14, 0x2, PT ;  /* 0x000000020e00780c */ /* 0x000fc80003f05270 */
[----:B------:R-:W-:Y:S02]  /*27e0*/  SEL R3, RZ, 0x1, P0 ;  /* 0x00000001ff037807 */ /* 0x000fe40000000000 */
[----:B------:R-:W-:Y:S02]  /*27f0*/  SEL R14, R14, RZ, P0 ;  /* 0x000000ff0e0e7207 */ /* 0x000fe40000000000 */
[----:B------:R-:W-:Y:S01]  /*2800*/  LOP3.LUT R12, R12, R3, RZ, 0x3c, !PT ;  /* 0x000000030c0c7212 */ /* 0x000fe200078e3cff */
[----:B------:R-:W-:Y:S06]  /*2810*/  @P2 BRA `(.L_x_42) ;  /* 0xfffffff000502947 */ /* 0x000fec000383ffff */
[----:B------:R-:W-:Y:S01]  /*2820*/  UIADD3 UR6, UPT, UPT, UR6, 0x38, URZ ;  /* 0x0000003806067890 */ /* 0x000fe2000fffe0ff */
[----:B------:R-:W-:-:S03]  /*2830*/  SHF.L.U32 R3, R15, 0x1f, RZ ;  /* 0x0000001f0f037819 */ /* 0x000fc600000006ff */
[----:B------:R-:W-:-:S09]  /*2840*/  ULEA UR4, UR26, UR6, 0x3 ;  /* 0x000000061a047291 */ /* 0x000fd2000f8e18ff */
[----:B------:R-:W1:Y:S02]  /*2850*/  SYNCS.PHASECHK.TRANS64.TRYWAIT P0, [UR4], R3 ;  /* 0x00000003ff0075a7 */ /* 0x000e640008001104 */
[----:B-1----:R-:W-:Y:S05]  /*2860*/  @!P0 BRA `(.L_x_43) ;  /* 0x0000006400248947 */ /* 0x002fea0003800000 */
.L_x_157:
[----:B------:R-:W-:-:S04]  /*2870*/  UIADD3 UR5, UPT, UPT, UR26, 0x1, URZ ;  /* 0x000000011a057890 */ /* 0x000fc8000fffe0ff */
[----:B------:R-:W-:-:S04]  /*2880*/  UISETP.NE.AND UP0, UPT, UR5, 0x7, UPT ;  /* 0x000000070500788c */ /* 0x000fc8000bf05270 */
[----:B------:R-:W-:Y:S02]  /*2890*/  USEL UR7, URZ, 0x1, UP0 ;  /* 0x00000001ff077887 */ /* 0x000fe40008000000 */
[----:B------:R-:W-:-:S04]  /*28a0*/  USEL UR5, UR5, URZ, UP0 ;  /* 0x000000ff05057287 */ /* 0x000fc80008000000 */
[----:B------:R-:W-:Y:S01]  /*28b0*/  ULEA UR4, UR5, UR6, 0x3 ;  /* 0x0000000605047291 */ /* 0x000fe2000f8e18ff */
[----:B------:R-:W-:-:S04]  /*28c0*/  LOP3.LUT R2, R15, UR7, RZ, 0x3c, !PT ;  /* 0x000000070f027c12 */ /* 0x000fc8000f8e3cff */
[----:B-1----:R-:W-:-:S04]  /*28d0*/  SHF.L.U32 R3, R2, 0x1f, RZ ;  /* 0x0000001f02037819 */ /* 0x002fc800000006ff */
[----:B------:R-:W1:Y:S02]  /*28e0*/  SYNCS.PHASECHK.TRANS64.TRYWAIT P0, [UR4], R3 ;  /* 0x00000003ff0075a7 */ /* 0x000e640008001104 */
[----:B-1----:R-:W-:Y:S05]  /*28f0*/  @!P0 BRA `(.L_x_44) ;  /* 0x0000006400188947 */ /* 0x002fea0003800000 */
.L_x_159:
        /* <DEDUP_REMOVED lines=9> */
.L_x_161:
        /* <DEDUP_REMOVED lines=9> */
.L_x_163:
        /* <DEDUP_REMOVED lines=9> */
.L_x_165:
        /* <DEDUP_REMOVED lines=9> */
.L_x_167:
[----:B------:R-:W-:-:S04]  /*2b40*/  UIADD3 UR5, UPT, UPT, UR5, 0x1, URZ ;  /* 0x0000000105057890 */ /* 0x000fc8000fffe0ff */
[----:B------:R-:W-:-:S04]  /*2b50*/  UISETP.NE.AND UP0, UPT, UR5, 0x7, UPT ;  /* 0x000000070500788c */ /* 0x000fc8000bf05270 */
[----:B------:R-:W-:Y:S02]  /*2b60*/  USEL UR4, URZ, 0x1, UP0 ;  /* 0x00000001ff047887 */ /* 0x000fe40008000000 */
[----:B------:R-:W-:-:S04]  /*2b70*/  USEL UR5, UR5, URZ, UP0 ;  /* 0x000000ff05057287 */ /* 0x000fc80008000000 */
[----:B------:R-:W-:Y:S01]  /*2b80*/  ULEA UR5, UR5, UR6, 0x3 ;  /* 0x0000000605057291 */ /* 0x000fe2000f8e18ff */
[----:B-1----:R-:W-:-:S04]  /*2b90*/  LOP3.LUT R3, R2, UR4, RZ, 0x3c, !PT ;  /* 0x0000000402037c12 */ /* 0x002fc8000f8e3cff */
[----:B------:R-:W-:Y:S01]  /*2ba0*/  SHF.L.U32 R3, R3, 0x1f, RZ ;  /* 0x0000001f03037819 */ /* 0x000fe200000006ff */
[----:B---3--:R-:W-:-:S07]  /*2bb0*/  IMAD.U32 R0, RZ, RZ, UR5 ;  /* 0x00000005ff007e24 */ /* 0x008fce000f8e00ff */
.L_x_49:
[----:B-1----:R1:W2:Y:S02]  /*2bc0*/  SYNCS.PHASECHK.TRANS64.TRYWAIT P0, [R0+URZ], R3 ;  /* 0x00000003000075a7 */ /* 0x0022a400080011ff */
[----:B--2---:R-:W-:Y:S05]  /*2bd0*/  @!P0 NANOSLEEP.SYNCS 0x989680 ;  /* 0x009896800000895d */ /* 0x004fea0003900000 */
[----:B------:R-:W2:Y:S02]  /*2be0*/  @!P0 SYNCS.PHASECHK.TRANS64 P0, [R0+URZ], R3 ;  /* 0x00000003000085a7 */ /* 0x000ea400080010ff */
[----:B--2---:R-:W-:Y:S05]  /*2bf0*/  @P0 EXIT ;  /* 0x000000000000094d */ /* 0x004fea0003800000 */
[----:B------:R-:W-:Y:S05]  /*2c00*/  BRA `(.L_x_49) ;  /* 0xfffffffc00ec7947 */ /* 0x000fea000383ffff */
.L_x_22:
[----:B------:R-:W-:-:S04]  /*2c10*/  UISETP.NE.AND UP0, UPT, UR37, URZ, UPT ;  /* 0x000000ff2500728c */ /* 0x000fc8000bf05270 */
[----:B------:R-:W-:-:S09]  /*2c20*/  UISETP.NE.OR UP0, UPT, UR10, 0x1, UP0 ;  /* 0x000000010a00788c */ /* 0x000fd20008705670 */
[----:B------:R-:W-:Y:S05]  /*2c30*/  BRA.U UP0, `(.L_x_50) ;  /* 0x00000005004c7547 */ /* 0x000fea000b800000 */
[----:B------:R-:W-:Y:S01]  /*2c40*/  HFMA2 R11, -RZ, RZ, 0, 0 ;  /* 0x00000000ff0b7431 */ /* 0x000fe200000001ff */
[----:B------:R-:W-:Y:S01]  /*2c50*/  ISETP.GE.U32.AND P2, PT, R10, 0x8, PT ;  /* 0x000000080a00780c */ /* 0x000fe20003f46070 */
[----:B------:R-:W-:Y:S01]  /*2c60*/  IMAD.MOV.U32 R12, RZ, RZ, 0x1 ;  /* 0x00000001ff0c7424 */ /* 0x000fe200078e00ff */
[----:B------:R-:W-:Y:S01]  /*2c70*/  CS2R R8, SRZ ;  /* 0x0000000000087805 */ /* 0x000fe2000001ff00 */
[----:B------:R-:W-:Y:S01]  /*2c80*/  IMAD.MOV.U32 R3, RZ, RZ, RZ ;  /* 0x000000ffff037224 */ /* 0x000fe200078e00ff */
[----:B------:R-:W-:Y:S01]  /*2c90*/  UMOV UR4, 0x400 ;  /* 0x0000040000047882 */ /* 0x000fe20000000000 */
[----:B------:R-:W-:Y:S01]  /*2ca0*/  UMOV UR6, URZ ;  /* 0x000000ff00067c82 */ /* 0x000fe20008000000 */
[----:B------:R-:W-:-:S12]  /*2cb0*/  ULEA UR37, UR37, UR4, 0x18 ;  /* 0x0000000425257291 */ /* 0x000fd8000f8ec0ff */
.L_x_54:
[----:B------:R-:W-:Y:S02]  /*2cc0*/  LEA R0, R3, UR37, 0x3 ;  /* 0x0000002503007c11 */ /* 0x000fe4000f8e18ff */
[----:B------:R-:W-:-:S03]  /*2cd0*/  SHF.L.U32 R5, R8, 0x1f, RZ ;  /* 0x0000001f08057819 */ /* 0x000fc600000006ff */
[----:B------:R-:W-:Y:S01]  /*2ce0*/  VIADD R4, R0, 0x130 ;  /* 0x0000013000047836 */ /* 0x000fe20000000000 */
[----:B------:R-:W1:Y:S02]  /*2cf0*/  SYNCS.PHASECHK.TRANS64.TRYWAIT P0, [R0+URZ+0x120], R5 ;  /* 0x00012005000075a7 */ /* 0x000e6400080011ff */
[----:B-1----:R-:W-:Y:S05]  /*2d00*/  @!P0 BRA `(.L_x_51) ;  /* 0x00000060008c8947 */ /* 0x002fea0003800000 */
.L_x_168:
[----:B------:R-:W-:Y:S01]  /*2d10*/  ULEA UR5, UR6, UR37, 0x3 ;  /* 0x0000002506057291 */ /* 0x000fe2000f8e18ff */
[----:B------:R-:W-:Y:S01]  /*2d20*/  PRMT R4, RZ, 0x654, R4 ;  /* 0x00000654ff047816 */ /* 0x000fe20000000004 */
[----:B-1----:R-:W-:Y:S01]  /*2d30*/  @!P2 IMAD.MOV.U32 R5, RZ, RZ, 0x10 ;  /* 0x00000010ff05a424 */ /* 0x002fe200078e00ff */
[----:B------:R-:W-:Y:S01]  /*2d40*/  SHF.L.U32 R7, R12, 0x1f, RZ ;  /* 0x0000001f0c077819 */ /* 0x000fe200000006ff */
[----:B------:R-:W-:Y:S01]  /*2d50*/  UIADD3 UR4, UPT, UPT, UR5, 0xc0, URZ ;  /* 0x000000c005047890 */ /* 0x000fe2000fffe0ff */
[----:B------:R1:W-:Y:S05]  /*2d60*/  SYNCS.ARRIVE.TRANS64.RED.A1T0 RZ, [R4+URZ], RZ ;  /* 0x000000ff04ff79a7 */ /* 0x0003ea00081004ff */
[----:B------:R-:W-:Y:S01]  /*2d70*/  IMAD.U32 R13, RZ, RZ, UR4 ;  /* 0x00000004ff0d7e24 */ /* 0x000fe2000f8e00ff */
[----:B------:R-:W2:Y:S04]  /*2d80*/  SYNCS.PHASECHK.TRANS64.TRYWAIT P0, [UR5+0xd0], R7 ;  /* 0x0000d007ff0075a7 */ /* 0x000ea80008001105 */
[----:B------:R-:W-:Y:S01]  /*2d90*/  PRMT R13, R10, 0x654, R13 ;  /* 0x000006540a0d7816 */ /* 0x000fe2000000000d */
[----:B-12---:R-:W-:Y:S06]  /*2da0*/  @!P0 BRA `(.L_x_52) ;  /* 0x0000006000788947 */ /* 0x006fec0003800000 */
.L_x_170:
[----:B------:R-:W-:Y:S01]  /*2db0*/  ULEA UR4, UR6, UR37, 0x4 ;  /* 0x0000002506047291 */ /* 0x000fe2000f8e20ff */
[----:B------:R-:W-:Y:S01]  /*2dc0*/  SEL R2, R13, R2, !P2 ;  /* 0x000000020d027207 */ /* 0x000fe20005000000 */
[----:B------:R-:W-:Y:S01]  /*2dd0*/  UIADD3 UR5, UPT, UPT, UR5, 0xc0, URZ ;  /* 0x000000c005057890 */ /* 0x000fe2000fffe0ff */
[----:B-1----:R-:W-:Y:S01]  /*2de0*/  LEA R0, R11, UR37, 0x3 ;  /* 0x000000250b007c11 */ /* 0x002fe2000f8e18ff */
[----:B------:R-:W-:Y:S01]  /*2df0*/  UIADD3 UR4, UPT, UPT, UR4, 0x150, URZ ;  /* 0x0000015004047890 */ /* 0x000fe2000fffe0ff */
[----:B------:R1:W-:Y:S01]  /*2e00*/  @!P2 SYNCS.ARRIVE.TRANS64.RED RZ, [R2+URZ], R5 ;  /* 0x0000000502ffa9a7 */ /* 0x0003e200080004ff */
[----:B------:R-:W-:Y:S01]  /*2e10*/  UIADD3 UR6, UPT, UPT, UR6, 0x1, URZ ;  /* 0x0000000106067890 */ /* 0x000fe2000fffe0ff */
[----:B------:R-:W-:-:S03]  /*2e20*/  VIADD R3, R3, 0x1 ;  /* 0x0000000103037836 */ /* 0x000fc60000000000 */
[----:B------:R-:W-:Y:S02]  /*2e30*/  UISETP.NE.AND UP0, UPT, UR6, 0x2, UPT ;  /* 0x000000020600788c */ /* 0x000fe4000bf05270 */
[----:B------:R-:W-:Y:S01]  /*2e40*/  ISETP.NE.AND P0, PT, R3, 0x2, PT ;  /* 0x000000020300780c */ /* 0x000fe20003f05270 */
[----:B------:R-:W-:Y:S06]  /*2e50*/  UGETNEXTWORKID.BROADCAST [UR4], [UR5] ;  /* 0x00000000040073ca */ /* 0x000fec0008000100 */
[----:B------:R-:W-:Y:S02]  /*2e60*/  USEL UR4, URZ, 0x1, UP0 ;  /* 0x00000001ff047887 */ /* 0x000fe40008000000 */
[----:B------:R-:W-:-:S04]  /*2e70*/  USEL UR6, UR6, URZ, UP0 ;  /* 0x000000ff06067287 */ /* 0x000fc80008000000 */
[----:B------:R-:W-:Y:S02]  /*2e80*/  LOP3.LUT R12, R12, UR4, RZ, 0x3c, !PT ;  /* 0x000000040c0c7c12 */ /* 0x000fe4000f8e3cff */
[----:B-1----:R-:W-:-:S04]  /*2e90*/  SHF.L.U32 R5, R9, 0x1f, RZ ;  /* 0x0000001f09057819 */ /* 0x002fc800000006ff */
[----:B------:R-:W1:Y:S02]  /*2ea0*/  SYNCS.PHASECHK.TRANS64.TRYWAIT P1, [R0+URZ+0xc0], R5 ;  /* 0x0000c005000075a7 */ /* 0x000e6400080211ff */
[----:B-1----:R-:W-:Y:S05]  /*2eb0*/  @!P1 BRA `(.L_x_53) ;  /* 0x00000060004c9947 */ /* 0x002fea0003800000 */
.L_x_171:
[----:B------:R-:W-:Y:S01]  /*2ec0*/  LEA R4, R11, UR37, 0x4 ;  /* 0x000000250b047c11 */ /* 0x000fe2000f8e20ff */
[----:B-1----:R-:W-:Y:S01]  /*2ed0*/  VIADD R0, R0, 0xd0 ;  /* 0x000000d000007836 */ /* 0x002fe20000000000 */
[----:B------:R-:W-:Y:S01]  /*2ee0*/  SEL R3, R3, RZ, P0 ;  /* 0x000000ff03037207 */ /* 0x000fe20000000000 */
[----:B------:R-:W-:-:S03]  /*2ef0*/  VIADD R11, R11, 0x1 ;  /* 0x000000010b0b7836 */ /* 0x000fc60000000000 */
[----:B------:R-:W1:Y:S01]  /*2f00*/  LDS.128 R4, [R4+0x150] ;  /* 0x0001500004047984 */ /* 0x000e620000000c00 */
[----:B------:R-:W-:Y:S02]  /*2f10*/  PRMT R0, RZ, 0x654, R0 ;  /* 0x00000654ff007816 */ /* 0x000fe40000000000 */
[C---:B------:R-:W-:Y:S01]  /*2f20*/  ISETP.NE.AND P1, PT, R11.reuse, 0x2, PT ;  /* 0x000000020b00780c */ /* 0x040fe20003f25270 */
[----:B------:R-:W-:Y:S01]  /*2f30*/  @!PT LDS RZ, [RZ] ;  /* 0x00000000fffff984 */ /* 0x000fe20000000800 */
[----:B------:R-:W-:Y:S01]  /*2f40*/  @!PT LDS RZ, [RZ] ;  /* 0x00000000fffff984 */ /* 0x000fe20000000800 */
[----:B------:R-:W-:Y:S01]  /*2f50*/  @!PT LDS RZ, [RZ] ;  /* 0x00000000fffff984 */ /* 0x000fe20000000800 */
[----:B------:R-:W-:Y:S01]  /*2f60*/  @!PT LDS RZ, [RZ] ;  /* 0x00000000fffff984 */ /* 0x000fe20000000800 */
[----:B------:R2:W-:Y:S06]  /*2f70*/  MEMBAR.ALL.CTA ;  /* 0x0000000000007992 */ /* 0x0005ec0000008000 */
[----:B--2---:R-:W2:Y:S01]  /*2f80*/  FENCE.VIEW.ASYNC.S ;  /* 0x00000000000073c6 */ /* 0x004ea20000000000 */
[----:B------:R-:W-:Y:S01]  /*2f90*/  SEL R11, R11, RZ, P1 ;  /* 0x000000ff0b0b7207 */ /* 0x000fe20000800000 */
[----:B--2---:R2:W-:Y:S01]  /*2fa0*/  SYNCS.ARRIVE.TRANS64.RED.A1T0 RZ, [R0+URZ], RZ ;  /* 0x000000ff00ff79a7 */ /* 0x0045e200081004ff */
[----:B-1----:R-:W-:-:S02]  /*2fb0*/  LOP3.LUT P3, RZ, R6, 0x1, RZ, 0xc0, !PT ;  /* 0x0000000106ff7812 */ /* 0x002fc4000786c0ff */
[----:B------:R-:W-:-:S04]  /*2fc0*/  SEL R5, RZ, 0x1, P0 ;  /* 0x00000001ff057807 */ /* 0x000fc80000000000 */
[----:B------:R-:W-:Y:S02]  /*2fd0*/  LOP3.LUT R8, R8, R5, RZ, 0x3c, !PT ;  /* 0x0000000508087212 */ /* 0x000fe400078e3cff */
[----:B--2---:R-:W-:-:S04]  /*2fe0*/  SEL R0, RZ, 0x1, P1 ;  /* 0x00000001ff007807 */ /* 0x004fc80000800000 */
[----:B------:R-:W-:Y:S01]  /*2ff0*/  LOP3.LUT R9, R9, R0, RZ, 0x3c, !PT ;  /* 0x0000000009097212 */ /* 0x000fe200078e3cff */
[----:B------:R-:W-:Y:S06]  /*3000*/  @P3 BRA `(.L_x_54) ;  /* 0xfffffffc002c3947 */ /* 0x000fec000383ffff */
[----:B------:R-:W-:Y:S01]  /*3010*/  ULEA UR5, UR6, UR37, 0x3 ;  /* 0x0000002506057291 */ /* 0x000fe2000f8e18ff */
[----:B------:R-:W-:-:S08]  /*3020*/  SHF.L.U32 R3, R12, 0x1f, RZ ;  /* 0x0000001f0c037819 */ /* 0x000fd000000006ff */
[----:B------:R-:W1:Y:S02]  /*3030*/  SYNCS.PHASECHK.TRANS64 P0, [UR5+0xd0], R3 ;  /* 0x0000d003ff0075a7 */ /* 0x000e640008001005 */
[----:B-1----:R-:W-:Y:S05]  /*3040*/  @P0 BRA `(.L_x_55) ;  /* 0x0000000000080947 */ /* 0x002fea0003800000 */
[----:B------:R-:W1:Y:S02]  /*3050*/  SYNCS.PHASECHK.TRANS64.TRYWAIT P0, [UR5+0xd0], R3 ;  /* 0x0000d003ff0075a7 */ /* 0x000e640008001105 */
[----:B-1----:R-:W-:Y:S05]  /*3060*/  @!P0 BRA `(.L_x_56) ;  /* 0x0000005c00f48947 */ /* 0x002fea0003800000 */
.L_x_55:
[----:B------:R-:W-:-:S04]  /*3070*/  UIADD3 UR4, UPT, UPT, UR6, 0x1, URZ ;  /* 0x0000000106047890 */ /* 0x000fc8000fffe0ff */
[----:B------:R-:W-:-:S04]  /*3080*/  UISETP.NE.AND UP0, UPT, UR4, 0x2, UPT ;  /* 0x000000020400788c */ /* 0x000fc8000bf05270 */
[----:B------:R-:W-:Y:S02]  /*3090*/  USEL UR7, URZ, 0x1, UP0 ;  /* 0x00000001ff077887 */ /* 0x000fe40008000000 */
[----:B------:R-:W-:-:S04]  /*30a0*/  USEL UR4, UR4, URZ, UP0 ;  /* 0x000000ff04047287 */ /* 0x000fc80008000000 */
[----:B------:R-:W-:Y:S01]  /*30b0*/  ULEA UR4, UR4, UR37, 0x3 ;  /* 0x0000002504047291 */ /* 0x000fe2000f8e18ff */
[----:B-1----:R-:W-:-:S04]  /*30c0*/  LOP3.LUT R3, R12, UR7, RZ, 0x3c, !PT ;  /* 0x000000070c037c12 */ /* 0x002fc8000f8e3cff */
[----:B------:R-:W-:-:S04]  /*30d0*/  SHF.L.U32 R0, R3, 0x1f, RZ ;  /* 0x0000001f03007819 */ /* 0x000fc800000006ff */
[----:B------:R-:W1:Y:S02]  /*30e0*/  SYNCS.PHASECHK.TRANS64 P0, [UR4+0xd0], R0 ;  /* 0x0000d000ff0075a7 */ /* 0x000e640008001004 */
[----:B-1----:R-:W-:Y:S05]  /*30f0*/  @P0 EXIT ;  /* 0x000000000000094d */ /* 0x002fea0003800000 */
[----:B------:R-:W-:Y:S02]  /*3100*/  SHF.L.U32 R3, R3, 0x1f, RZ ;  /* 0x0000001f03037819 */ /* 0x000fe400000006ff */
[----:B------:R-:W-:-:S07]  /*3110*/  MOV R0, UR4 ;  /* 0x0000000400007c02 */ /* 0x000fce0008000f00 */
.L_x_57:
[----:B-1----:R1:W2:Y:S02]  /*3120*/  SYNCS.PHASECHK.TRANS64.TRYWAIT P0, [R0+URZ+0xd0], R3 ;  /* 0x0000d003000075a7 */ /* 0x0022a400080011ff */
[----:B--2---:R-:W-:Y:S05]  /*3130*/  @!P0 NANOSLEEP.SYNCS 0x989680 ;  /* 0x009896800000895d */ /* 0x004fea0003900000 */
[----:B------:R-:W2:Y:S02]  /*3140*/  @!P0 SYNCS.PHASECHK.TRANS64 P0, [R0+URZ+0xd0], R3 ;  /* 0x0000d003000085a7 */ /* 0x000ea400080010ff */
[----:B--2---:R-:W-:Y:S05]  /*3150*/  @P0 EXIT ;  /* 0x000000000000094d */ /* 0x004fea0003800000 */
[----:B------:R-:W-:Y:S05]  /*3160*/  BRA `(.L_x_57) ;  /* 0xfffffffc00ec7947 */ /* 0x000fea000383ffff */
.L_x_50:
[----:B------:R-:W-:Y:S05]  /*3170*/  BRA.U UP3, `(.L_x_58) ;  /* 0x0000001103d07547 */ /* 0x000fea000b800000 */
[----:B------:R-:W-:Y:S01]  /*3180*/  UMOV UR4, 0x40 ;  /* 0x0000004000047882 */ /* 0x000fe20000000000 */
[----:B------:R-:W-:Y:S01]  /*3190*/  NOP ;  /* 0x0000000000007918 */ /* 0x000fe20000000000 */
[----:B------:R-:W-:Y:S01]  /*31a0*/  ULEA UR4, UR37, UR4, 0x18 ;  /* 0x0000000425047291 */ /* 0x000fe2000f8ec0ff */
[----:B------:R-:W-:Y:S02]  /*31b0*/  UMOV UR5, 0x400 ;  /* 0x0000040000057882 */ /* 0x000fe40000000000 */
[----:B------:R-:W-:-:S06]  /*31c0*/  ULEA UR37, UR37, UR5, 0x18 ;  /* 0x0000000525257291 */ /* 0x000fcc000f8ec0ff */
[----:B------:R-:W1:Y:S02]  /*31d0*/  LDS.U8 R2, [UR4+0x1c] ;  /* 0x00001c04ff027984 */ /* 0x000e640008000000 */
[----:B-1----:R-:W-:-:S13]  /*31e0*/  ISETP.NE.AND P0, PT, R2, RZ, PT ;  /* 0x000000ff0200720c */ /* 0x002fda0003f05270 */
[----:B------:R-:W-:Y:S05]  /*31f0*/  @P0 BRA `(.L_x_59) ;  /* 0x0000000400080947 */ /* 0x000fea0003800000 */
[----:B------:R-:W-:Y:S02]  /*3200*/  UISETP.NE.U32.AND UP0, UPT, UR9, 0x1, UPT ;  /* 0x000000010900788c */ /* 0x000fe4000bf05070 */
[----:B------:R-:W-:-:S07]  /*3210*/  UIADD3 UR6, UPT, UPT, UR4, 0x8, URZ ;  /* 0x0000000804067890 */ /* 0x000fce000fffe0ff */
[----:B------:R-:W-:Y:S05]  /*3220*/  BRA.U !UP0, `(.L_x_60) ;  /* 0x00000001089c7547 */ /* 0x000fea000b800000 */
[----:B------:R-:W-:Y:S01]  /*3230*/  ELECT P0, URZ, PT ;  /* 0x0000000000ff782f */ /* 0x000fe20003800000 */
[----:B------:R-:W-:-:S12]  /*3240*/  BSSY B0, `(.L_x_60) ;  /* 0x0000025000007945 */ /* 0x000fd80003800000 */
[----:B------:R-:W-:Y:S05]  /*3250*/  @!P0 BRA `(.L_x_61) ;  /* 0x00000000008c8947 */ /* 0x000fea0003800000 */
[----:B------:R-:W-:-:S05]  /*3260*/  UMOV UR5, 0x10 ;  /* 0x0000001000057882 */ /* 0x000fca0000000000 */
[----:B------:R-:W-:Y:S04]  /*3270*/  DEPBAR.LE SB1, 0x36 ;  /* 0x00009d800000791a */ /* 0x000fe80000000000 */
[----:B------:R-:W1:Y:S02]  /*3280*/  UTCATOMSWS.2CTA.FIND_AND_SET.ALIGN UP1, UR5, UR5 ;  /* 0x00000005000575e3 */ /* 0x000e640008220800 */
[----:B-1----:R-:W-:Y:S01]  /*3290*/  MOV R11, UR5 ;  /* 0x00000005000b7c02 */ /* 0x002fe20008000f00 */
[----:B------:R-:W-:Y:S06]  /*32a0*/  BRA.U UP1, `(.L_x_62) ;  /* 0x0000000101187547 */ /* 0x000fec000b800000 */
.L_x_63:
[----:B------:R-:W-:Y:S05]  /*32b0*/  NANOSLEEP 0x64 ;  /* 0x000000640000795d */ /* 0x000fea0003800000 */
[----:B------:R-:W-:-:S05]  /*32c0*/  UMOV UR5, 0x10 ;  /* 0x0000001000057882 */ /* 0x000fca0000000000 */
[----:B------:R-:W-:Y:S04]  /*32d0*/  DEPBAR.LE SB1, 0x36 ;  /* 0x00009d800000791a */ /* 0x000fe80000000000 */
[----:B------:R-:W1:Y:S02]  /*32e0*/  UTCATOMSWS.2CTA.FIND_AND_SET.ALIGN UP1, UR5, UR5 ;  /* 0x00000005000575e3 */ /* 0x000e640008220800 */
[----:B-1----:R-:W-:Y:S01]  /*32f0*/  MOV R11, UR5 ;  /* 0x00000005000b7c02 */ /* 0x002fe20008000f00 */
[----:B------:R-:W-:Y:S05]  /*3300*/  BRA.U !UP1, `(.L_x_63) ;  /* 0xfffffffd09e87547 */ /* 0x000fea000b83ffff */
.L_x_62:
[----:B------:R-:W1:Y:S01]  /*3310*/  LDS R5, [UR4+0x10] ;  /* 0x00001004ff057984 */ /* 0x000e620008000800 */
[----:B------:R-:W-:Y:S01]  /*3320*/  IMAD.U32 R3, RZ, RZ, UR37 ;  /* 0x00000025ff037e24 */ /* 0x000fe2000f8e00ff */
[----:B------:R-:W-:-:S03]  /*3330*/  MOV R2, UR8 ;  /* 0x0000000800027c02 */ /* 0x000fc60008000f00 */
[----:B------:R-:W-:Y:S01]  /*3340*/  VIADD R3, R3, 0x170 ;  /* 0x0000017003037836 */ /* 0x000fe20000000000 */
[----:B-1----:R-:W-:-:S04]  /*3350*/  SHF.L.U32 R5, R5, 0x1f, RZ ;  /* 0x0000001f05057819 */ /* 0x002fc800000006ff */
[----:B------:R-:W1:Y:S02]  /*3360*/  SYNCS.PHASECHK.TRANS64.TRYWAIT P0, [UR4+0x8], R5 ;  /* 0x00000805ff0075a7 */ /* 0x000e640008001104 */
[----:B-1----:R-:W-:Y:S05]  /*3370*/  @P0 BRA `(.L_x_64) ;  /* 0x0000000000080947 */ /* 0x002fea0003800000 */
[----:B------:R-:W1:Y:S02]  /*3380*/  SYNCS.PHASECHK.TRANS64.TRYWAIT P0, [UR4+0x8], R5 ;  /* 0x00000805ff0075a7 */ /* 0x000e640008001104 */
[----:B-1----:R-:W-:Y:S05]  /*3390*/  @!P0 BRA `(.L_x_65) ;  /* 0x0000005c00408947 */ /* 0x002fea0003800000 */
.L_x_64:
[----:B-1----:R-:W-:Y:S01]  /*33a0*/  HFMA2 R4, -RZ, RZ, 0, 5.9604644775390625e-08 ;  /* 0x00000001ff047431 */ /* 0x002fe200000001ff */
[----:B------:R-:W-:Y:S01]  /*33b0*/  UPRMT UR5, UR8, 0x654, UR6 ;  /* 0x0000065408057896 */ /* 0x000fe20008000006 */
[----:B------:R-:W-:Y:S01]  /*33c0*/  IMAD.MOV.U32 R6, RZ, RZ, 0xffff ;  /* 0x0000ffffff067424 */ /* 0x000fe200078e00ff */
[----:B------:R-:W-:Y:S01]  /*33d0*/  PRMT R2, R2, 0x654, R3 ;  /* 0x0000065402027816 */ /* 0x000fe20000000003 */
[----:B------:R-:W-:Y:S02]  /*33e0*/  IMAD.MOV.U32 R5, RZ, RZ, 0x4 ;  /* 0x00000004ff057424 */ /* 0x000fe400078e00ff */
[----:B------:R-:W-:Y:S01]  /*33f0*/  IMAD.SHL.U32 R9, R11, 0x20, RZ ;  /* 0x000000200b097824 */ /* 0x000fe200078e00ff */
[----:B------:R-:W-:Y:S02]  /*3400*/  MOV R3, UR5 ;  /* 0x0000000500037c02 */ /* 0x000fe40008000f00 */
[-C--:B------:R-:W-:Y:S01]  /*3410*/  SHF.L.U32 R7, R6, R11.reuse, RZ ;  /* 0x0000000b06077219 */ /* 0x080fe200000006ff */
[----:B------:R1:W-:Y:S01]  /*3420*/  SYNCS.ARRIVE.TRANS64.RED RZ, [UR5], R5 ;  /* 0x00000005ffff79a7 */ /* 0x0003e20008000405 */
[----:B------:R-:W-:Y:S01]  /*3430*/  SHF.L.U32 R6, R4, R11, RZ ;  /* 0x0000000b04067219 */ /* 0x000fe200000006ff */
[----:B------:R1:W-:Y:S04]  /*3440*/  STS [UR37+0x170], R9 ;  /* 0x00017009ff007988 */ /* 0x0003e80008000825 */
[----:B------:R1:W-:Y:S04]  /*3450*/  STAS [R2.64], R11 ;  /* 0x0000000b02007dbd */ /* 0x0003e8000c0008ff */
[----:B------:R1:W-:Y:S04]  /*3460*/  ATOMS.OR RZ, [UR4+0x14], R7 ;  /* 0x00001407ffff798c */ /* 0x0003e8000b000004 */
[----:B------:R1:W-:Y:S04]  /*3470*/  ATOMS.OR RZ, [UR4+0x18], R6 ;  /* 0x00001806ffff798c */ /* 0x0003e8000b000004 */
[----:B------:R1:W-:Y:S02]  /*3480*/  ATOMS.XOR RZ, [UR4+0x10], R4 ;  /* 0x00001004ffff798c */ /* 0x0003e4000b800004 */
.L_x_61:
[----:B------:R-:W-:Y:S05]  /*3490*/  BSYNC B0 ;  /* 0x0000000000007941 */ /* 0x000fea0003800000 */
.L_x_60:
[----:B------:R-:W-:Y:S05]  /*34a0*/  BRA.U UP0, `(.L_x_66) ;  /* 0x00000001006c7547 */ /* 0x000fea000b800000 */
[----:B------:R-:W-:-:S03]  /*34b0*/  UMOV UR5, 0xffffffff ;  /* 0xffffffff00057882 */ /* 0x000fc60000000000 */
[----:B------:R-:W-:Y:S05]  /*34c0*/  BRA.DIV UR5, `(.L_x_67) ;  /* 0x0000005e050c7947 */ /* 0x000fea000b800000 */
[----:B------:R-:W-:-:S13]  /*34d0*/  ELECT P6, URZ, PT ;  /* 0x0000000000ff782f */ /* 0x000fda00038c0000 */
.L_x_175:
[----:B------:R-:W-:Y:S05]  /*34e0*/  @!P6 BRA `(.L_x_66) ;  /* 0x00000000005ce947 */ /* 0x000fea0003800000 */
[----:B-1----:R-:W1:Y:S02]  /*34f0*/  LDS R3, [UR4+0x10] ;  /* 0x00001004ff037984 */ /* 0x002e640008000800 */
[----:B-1----:R-:W-:-:S04]  /*3500*/  SHF.L.U32 R3, R3, 0x1f, RZ ;  /* 0x0000001f03037819 */ /* 0x002fc800000006ff */
[----:B------:R-:W1:Y:S02]  /*3510*/  SYNCS.PHASECHK.TRANS64.TRYWAIT P0, [UR4+0x8], R3 ;  /* 0x00000803ff0075a7 */ /* 0x000e640008001104 */
[----:B-1----:R-:W-:Y:S05]  /*3520*/  @P0 BRA `(.L_x_68) ;  /* 0x0000000000080947 */ /* 0x002fea0003800000 */
[----:B------:R-:W1:Y:S02]  /*3530*/  SYNCS.PHASECHK.TRANS64.TRYWAIT P0, [UR4+0x8], R3 ;  /* 0x00000803ff0075a7 */ /* 0x000e640008001104 */
[----:B-1----:R-:W-:Y:S05]  /*3540*/  @!P0 BRA `(.L_x_69) ;  /* 0x0000005c000c8947 */ /* 0x002fea0003800000 */
.L_x_68:
[----:B------:R-:W2:Y:S01]  /*3550*/  LDS R5, [UR37+0x170] ;  /* 0x00017025ff057984 */ /* 0x000ea20008000800 */
[----:B-1----:R-:W-:Y:S02]  /*3560*/  HFMA2 R2, -RZ, RZ, 0, 5.9604644775390625e-08 ;  /* 0x00000001ff027431 */ /* 0x002fe400000001ff */
[----:B------:R-:W-:Y:S01]  /*3570*/  IMAD.MOV.U32 R3, RZ, RZ, 0xffff ;  /* 0x0000ffffff037424 */ /* 0x000fe200078e00ff */
[----:B------:R-:W-:Y:S01]  /*3580*/  UPRMT UR5, UR8, 0x654, UR6 ;  /* 0x0000065408057896 */ /* 0x000fe20008000006 */
[----:B--2---:R-:W-:-:S03]  /*3590*/  IMAD.SHL.U32 R4, R5, 0x20, RZ ;  /* 0x0000002005047824 */ /* 0x004fc600078e00ff */
[-C--:B------:R-:W-:Y:S02]  /*35a0*/  SHF.L.U32 R3, R3, R5.reuse, RZ ;  /* 0x0000000503037219 */ /* 0x080fe400000006ff */
[----:B------:R-:W-:Y:S01]  /*35b0*/  SHF.L.U32 R5, R2, R5, RZ ;  /* 0x0000000502057219 */ /* 0x000fe200000006ff */
[----:B------:R2:W-:Y:S04]  /*35c0*/  STS [UR37+0x170], R4 ;  /* 0x00017004ff007988 */ /* 0x0005e80008000825 */
[----:B------:R2:W-:Y:S04]  /*35d0*/  ATOMS.OR RZ, [UR4+0x14], R3 ;  /* 0x00001403ffff798c */ /* 0x0005e8000b000004 */
[----:B------:R2:W-:Y:S01]  /*35e0*/  ATOMS.OR RZ, [UR4+0x18], R5 ;  /* 0x00001805ffff798c */ /* 0x0005e2000b000004 */
[----:B------:R-:W-:Y:S03]  /*35f0*/  SYNCS.ARRIVE.TRANS64.RED.A1T0 RZ, [UR5], RZ ;  /* 0x000000ffffff79a7 */ /* 0x000fe60008100405 */
[----:B------:R2:W-:Y:S01]  /*3600*/  ATOMS.XOR RZ, [UR4+0x10], R2 ;  /* 0x00001002ffff798c */ /* 0x0005e2000b800004 */
[----:B------:R-:W-:Y:S05]  /*3610*/  BRA `(.L_x_66) ;  /* 0x0000000000107947 */ /* 0x000fea0003800000 */
.L_x_59:
[----:B------:R-:W-:-:S05]  /*3620*/  MOV R2, 0xffffffff ;  /* 0xffffffff00027802 */ /* 0x000fca0000000f00 */
[----:B------:R1:W-:Y:S02]  /*3630*/  STS [UR37+0x170], R2 ;  /* 0x00017002ff007988 */ /* 0x0003e40008000825 */
[----:B-1----:R-:W-:Y:S02]  /*3640*/  MOV R2, 0x3660 ;  /* 0x0000366000027802 */ /* 0x002fe40000000f00 */
[----:B-----5:R-:W-:Y:S05]  /*3650*/  CALL.REL.NOINC `($__internal_1_$__cuda_sm10x_tcgen05_guardrail_trap_phase_invalid_during_alloc) ;  /* 0x0000006000e07944 */ /* 0x020fea0003c00000 */
.L_x_66:
[----:B------:R-:W-:Y:S05]  /*3660*/  WARPSYNC.ALL ;  /* 0x0000000000007948 */ /* 0x000fea0003800000 */
[----:B------:R-:W3:Y:S01]  /*3670*/  S2UR UR5, SR_CgaCtaId ;  /* 0x00000000000579c3 */ /* 0x000ee20000008800 */
[----:B------:R-:W-:Y:S01]  /*3680*/  UMOV UR4, 0x400 ;  /* 0x0000040000047882 */ /* 0x000fe20000000000 */
[----:B------:R-:W-:-:S06]  /*3690*/  NOP ;  /* 0x0000000000007918 */ /* 0x000fcc0000000000 */
[----:B------:R-:W-:Y:S06]  /*36a0*/  BAR.ARV 0x6, 0xa0 ;  /* 0x0182800000007b1d */ /* 0x000fec0000002000 */
[----:B------:R-:W4:Y:S01]  /*36b0*/  LDCU UR6, c[0x0][0x38c] ;  /* 0x00007180ff0677ac */ /* 0x000f220008000800 */
[----:B------:R-:W-:Y:S01]  /*36c0*/  LOP3.LUT R0, R0, 0xffff, RZ, 0xc0, !PT ;  /* 0x0000ffff00007812 */ /* 0x000fe200078ec0ff */
[----:B-1----:R-:W-:Y:S01]  /*36d0*/  IMAD.MOV.U32 R9, RZ, RZ, 0x1 ;  /* 0x00000001ff097424 */ /* 0x002fe200078e00ff */
[----:B------:R-:W-:Y:S01]  /*36e0*/  LOP3.LUT R8, R8, 0xffff, RZ, 0xc0, !PT ;  /* 0x0000ffff08087812 */ /* 0x000fe200078ec0ff */
[----:B------:R-:W-:Y:S01]  /*36f0*/  UMOV UR17, URZ ;  /* 0x000000ff00117c82 */ /* 0x000fe20008000000 */
[----:B------:R-:W-:Y:S01]  /*3700*/  R2UR UR11, R0 ;  /* 0x00000000000b72ca */ /* 0x000fe200000e0000 */
[----:B------:R-:W-:Y:S01]  /*3710*/  UMOV UR16, URZ ;  /* 0x000000ff00107c82 */ /* 0x000fe20008000000 */
[----:B------:R-:W-:Y:S01]  /*3720*/  R2UR UR12, R8 ;  /* 0x00000000080c72ca */ /* 0x000fe200000e0000 */
[----:B------:R-:W-:Y:S01]  /*3730*/  IMAD.MOV.U32 R8, RZ, RZ, RZ ;  /* 0x000000ffff087224 */ /* 0x000fe200078e00ff */
[----:B------:R-:W-:Y:S01]  /*3740*/  UMOV UR15, URZ ;  /* 0x000000ff000f7c82 */ /* 0x000fe20008000000 */
[----:B---3--:R-:W-:-:S02]  /*3750*/  ULEA UR5, UR5, UR4, 0x18 ;  /* 0x0000000405057291 */ /* 0x008fc4000f8ec0ff */
[----:B------:R-:W-:Y:S02]  /*3760*/  UISETP.NE.AND UP2, UPT, UR9, URZ, UPT ;  /* 0x000000ff0900728c */ /* 0x000fe4000bf45270 */
[----:B------:R-:W-:Y:S02]  /*3770*/  UIADD3 UR20, UPT, UPT, UR5, 0x4300, URZ ;  /* 0x0000430005147890 */ /* 0x000fe4000fffe0ff */
[----:B------:R-:W-:Y:S02]  /*3780*/  UIADD3 UR19, UPT, UPT, UR5, 0x12300, URZ ;  /* 0x0001230005137890 */ /* 0x000fe4000fffe0ff */
[----:B----4-:R-:W-:Y:S01]  /*3790*/  UIADD3 UR6, UPT, UPT, UR6, 0x3f, URZ ;  /* 0x0000003f06067890 */ /* 0x010fe2000fffe0ff */
[----:B--2---:R-:W1:Y:S01]  /*37a0*/  LDS R2, [UR5+0x170] ;  /* 0x00017005ff027984 */ /* 0x004e620008000800 */
[----:B------:R-:W-:Y:S02]  /*37b0*/  USHF.R.U32.HI UR20, URZ, 0x4, UR20 ;  /* 0x00000004ff147899 */ /* 0x000fe40008011614 */
[----:B------:R-:W-:-:S02]  /*37c0*/  USHF.R.S32.HI UR4, URZ, 0x1f, UR6 ;  /* 0x0000001fff047899 */ /* 0x000fc40008011406 */
[----:B------:R-:W-:Y:S02]  /*37d0*/  USHF.R.U32.HI UR19, URZ, 0x4, UR19 ;  /* 0x00000004ff137899 */ /* 0x000fe40008011613 */
[----:B------:R-:W-:Y:S01]  /*37e0*/  ULEA.HI UR4, UR4, UR6, URZ, 0x6 ;  /* 0x0000000604047291 */ /* 0x000fe2000f8f30ff */
[----:B------:R-:W-:Y:S01]  /*37f0*/  UMOV UR28, 0x0 ;  /* 0x00000000001c7882 */ /* 0x000fe20000000000 */
[----:B------:R-:W-:Y:S02]  /*3800*/  UMOV UR29, 0x8218010 ;  /* 0x08218010001d7882 */ /* 0x000fe40000000000 */
[----:B------:R-:W-:Y:S02]  /*3810*/  USHF.R.S32.HI UR4, URZ, 0x6, UR4 ;  /* 0x00000006ff047899 */ /* 0x000fe40008011404 */
[----:B------:R-:W-:Y:S02]  /*3820*/  ULOP3.LUT UR20, UR20, 0x3fff, URZ, 0xc0, !UPT ;  /* 0x00003fff14147892 */ /* 0x000fe4000f8ec0ff */
[----:B------:R-:W-:-:S02]  /*3830*/  UISETP.LT.AND UP0, UPT, UR4, 0x1, UPT ;  /* 0x000000010400788c */ /* 0x000fc4000bf01270 */
[----:B------:R-:W-:Y:S02]  /*3840*/  ULOP3.LUT UR19, UR19, 0x3fff, URZ, 0xc0, !UPT ;  /* 0x00003fff13137892 */ /* 0x000fe4000f8ec0ff */
[----:B------:R-:W-:Y:S01]  /*3850*/  USEL UR18, UR4, 0x1, !UP0 ;  /* 0x0000000104127887 */ /* 0x000fe2000c000000 */
[----:B------:R-:W-:Y:S01]  /*3860*/  UMOV UR26, 0x0 ;  /* 0x00000000001a7882 */ /* 0x000fe20000000000 */
[----:B------:R-:W-:Y:S01]  /*3870*/  UMOV UR27, 0x8218010 ;  /* 0x08218010001b7882 */ /* 0x000fe20000000000 */
[----:B------:R-:W-:Y:S01]  /*3880*/  UMOV UR24, 0x0 ;  /* 0x0000000000187882 */ /* 0x000fe20000000000 */
[----:B------:R-:W-:Y:S01]  /*3890*/  UMOV UR25, 0x8218010 ;  /* 0x0821801000197882 */ /* 0x000fe20000000000 */
[----:B------:R-:W-:Y:S01]  /*38a0*/  UMOV UR22, 0x0 ;  /* 0x0000000000167882 */ /* 0x000fe20000000000 */
[----:B------:R-:W-:Y:S01]  /*38b0*/  UMOV UR23, 0x8218010 ;  /* 0x0821801000177882 */ /* 0x000fe20000000000 */
[----:B-1----:R-:W-:Y:S02]  /*38c0*/  R2UR UR21, R2 ;  /* 0x00000000021572ca */ /* 0x002fe400000e0000 */
[----:B------:R-:W-:-:S13]  /*38d0*/  CS2R R2, SRZ ;  /* 0x0000000000027805 */ /* 0x000fda000001ff00 */
.L_x_77:
[C---:B------:R-:W-:Y:S02]  /*38e0*/  LEA R0, R8.reuse, UR5, 0x3 ;  /* 0x0000000508007c11 */ /* 0x040fe4000f8e18ff */
[----:B------:R-:W-:Y:S02]  /*38f0*/  SHF.L.U32 R5, R3, 0x1f, RZ ;  /* 0x0000001f03057819 */ /* 0x000fe400000006ff */
[----:B------:R-:W-:Y:S02]  /*3900*/  LEA R4, R8, UR5, 0x4 ;  /* 0x0000000508047c11 */ /* 0x000fe4000f8e20ff */
[----:B------:R-:W1:Y:S02]  /*3910*/  SYNCS.PHASECHK.TRANS64.TRYWAIT P0, [R0+URZ+0xc0], R5 ;  /* 0x0000c005000075a7 */ /* 0x000e6400080011ff */
[----:B-1-34-:R-:W-:Y:S05]  /*3920*/  @!P0 BRA `(.L_x_70) ;  /* 0x00000058002c8947 */ /* 0x01afea0003800000 */
.L_x_176:
[----:B-1----:R-:W1:Y:S01]  /*3930*/  LDS.128 R4, [R4+0x150] ;  /* 0x0001500004047984 */ /* 0x002e620000000c00 */
[----:B------:R-:W-:Y:S02]  /*3940*/  VIADD R0, R0, 0xd0 ;  /* 0x000000d000007836 */ /* 0x000fe40000000000 */
[----:B------:R-:W-:Y:S01]  /*3950*/  VIADD R8, R8, 0x1 ;  /* 0x0000000108087836 */ /* 0x000fe20000000000 */
[----:B------:R-:W-:Y:S01]  /*3960*/  @!PT LDS RZ, [RZ] ;  /* 0x00000000fffff984 */ /* 0x000fe20000000800 */
[----:B------:R-:W-:Y:S01]  /*3970*/  @!PT LDS RZ, [RZ] ;  /* 0x00000000fffff984 */ /* 0x000fe20000000800 */
[----:B------:R-:W-:Y:S01]  /*3980*/  @!PT LDS RZ, [RZ] ;  /* 0x00000000fffff984 */ /* 0x000fe20000000800 */
[----:B------:R-:W-:Y:S01]  /*3990*/  @!PT LDS RZ, [RZ] ;  /* 0x00000000fffff984 */ /* 0x000fe20000000800 */
[----:B------:R2:W-:Y:S06]  /*39a0*/  MEMBAR.ALL.CTA ;  /* 0x0000000000007992 */ /* 0x0005ec0000008000 */
[----:B--2---:R-:W2:Y:S01]  /*39b0*/  FENCE.VIEW.ASYNC.S ;  /* 0x00000000000073c6 */ /* 0x004ea20000000000 */
[----:B------:R-:W-:-:S04]  /*39c0*/  PRMT R0, RZ, 0x654, R0 ;  /* 0x00000654ff007816 */ /* 0x000fc80000000000 */
[----:B--2---:R2:W-:Y:S01]  /*39d0*/  SYNCS.ARRIVE.TRANS64.RED.A1T0 RZ, [R0+URZ], RZ ;  /* 0x000000ff00ff79a7 */ /* 0x0045e200081004ff */
[----:B-1----:R-:W-:Y:S01]  /*39e0*/  LOP3.LUT P1, RZ, R6, 0x1, RZ, 0xc0, !PT ;  /* 0x0000000106ff7812 */ /* 0x002fe2000782c0ff */
[----:B--2---:R-:W-:-:S12]  /*39f0*/  BRA.U UP2, `(.L_x_71) ;  /* 0x0000000502087547 */ /* 0x004fd8000b800000 */
[----:B------:R-:W1:Y:S01]  /*3a00*/  LDCU UR6, c[0x0][0x38c] ;  /* 0x00007180ff0677ac */ /* 0x000e620008000800 */
[----:B------:R-:W-:Y:S02]  /*3a10*/  PLOP3.LUT P2, PT, PT, PT, PT, 0x80, 0x8 ;  /* 0x000000000008781c */ /* 0x000fe40003f4f070 */
[----:B------:R-:W-:Y:S01]  /*3a20*/  SHF.L.U32 R5, R9, 0x1f, RZ ;  /* 0x0000001f09057819 */ /* 0x000fe200000006ff */
[----:B------:R-:W-:Y:S02]  /*3a30*/  ULEA UR7, UR17, UR5, 0x3 ;  /* 0x0000000511077291 */ /* 0x000fe4000f8e18ff */
[----:B------:R-:W-:Y:S02]  /*3a40*/  ULEA UR10, UR17, UR21, 0x6 ;  /* 0x00000015110a7291 */ /* 0x000fe4000f8e30ff */
[----:B-1----:R-:W-:-:S06]  /*3a50*/  UISETP.GE.AND UP0, UPT, UR6, 0x1, UPT ;  /* 0x000000010600788c */ /* 0x002fcc000bf06270 */
[----:B------:R-:W-:-:S05]  /*3a60*/  PLOP3.LUT P0, PT, PT, PT, UP0, 0x80, 0x8 ;  /* 0x000000000008781c */ /* 0x000fca0003f0f008 */
[----:B------:R-:W-:-:S08]  /*3a70*/  @UP0 ULEA UR6, UR16, UR5, 0x3 ;  /* 0x0000000510060291 */ /* 0x000fd0000f8e18ff */
[----:B------:R-:W-:-:S04]  /*3a80*/  @P0 SHF.L.U32 R0, R2, 0x1f, RZ ;  /* 0x0000001f02000819 */ /* 0x000fc800000006ff */
[----:B------:R1:W2:Y:S01]  /*3a90*/  @P0 SYNCS.PHASECHK.TRANS64.TRYWAIT P2, [UR6], R0 ;  /* 0x00000000ff0005a7 */ /* 0x0002a20008041106 */
[----:B------:R-:W3:Y:S02]  /*3aa0*/  SYNCS.PHASECHK.TRANS64.TRYWAIT P0, [UR7+0x100], R5 ;  /* 0x00010005ff0075a7 */ /* 0x000ee40008001107 */
[----:B-123--:R-:W-:Y:S05]  /*3ab0*/  @!P0 BRA `(.L_x_72) ;  /* 0x0000005400dc8947 */ /* 0x00efea0003800000 */
.L_x_178:
[----:B------:R-:W-:Y:S01]  /*3ac0*/  UMOV UR14, UR15 ;  /* 0x0000000f000e7c82 */ /* 0x000fe20008000000 */
[----:B------:R-:W-:Y:S05]  /*3ad0*/  BRA.U !UP0, `(.L_x_73) ;  /* 0x0000000108c07547 */ /* 0x000fea000b800000 */
[----:B------:R-:W-:Y:S02]  /*3ae0*/  UIADD3 UR14, UPT, UPT, UR18, UR15, URZ ;  /* 0x0000000f120e7290 */ /* 0x000fe4000fffe0ff */
[----:B------:R-:W-:Y:S01]  /*3af0*/  UPLOP3.LUT UP3, UPT, UPT, UPT, UPT, 0x40, 0x4 ;  /* 0x000000000004789c */ /* 0x000fe20003f6e870 */
[----:B------:R-:W-:Y:S01]  /*3b00*/  UMOV UR13, UR4 ;  /* 0x00000004000d7c82 */ /* 0x000fe20008000000 */
[----:B------:R-:W-:-:S09]  /*3b10*/  UMOV UR46, UR16 ;  /* 0x00000010002e7c82 */ /* 0x000fd20008000000 */
.L_x_76:
[----:B--2---:R-:W-:Y:S01]  /*3b20*/  ULEA UR6, UR46, UR5, 0x3 ;  /* 0x000000052e067291 */ /* 0x004fe2000f8e18ff */
[----:B---3--:R-:W-:Y:S11]  /*3b30*/  @P2 BRA `(.L_x_74) ;  /* 0x00000000000c2947 */ /* 0x008ff60003800000 */
[----:B-1----:R-:W-:Y:S04]  /*3b40*/  SHF.L.U32 R5, R2, 0x1f, RZ ;  /* 0x0000001f02057819 */ /* 0x002fe800000006ff */
[----:B------:R-:W1:Y:S02]  /*3b50*/  SYNCS.PHASECHK.TRANS64.TRYWAIT P0, [UR6], R5 ;  /* 0x00000005ff0075a7 */ /* 0x000e640008001106 */
[----:B-1----:R-:W-:Y:S05]  /*3b60*/  @!P0 BRA `(.L_x_75) ;  /* 0x0000005400c88947 */ /* 0x002fea0003800000 */
.L_x_74:
[----:B------:R-:W-:Y:S01]  /*3b70*/  UISETP.NE.AND UP0, UPT, UR13, 0x1, UPT ;  /* 0x000000010d00788c */ /* 0x000fe2000bf05270 */
[----:B------:R-:W-:Y:S01]  /*3b80*/  PLOP3.LUT P2, PT, PT, PT, PT, 0x80, 0x8 ;  /* 0x000000000008781c */ /* 0x000fe20003f4f070 */
[----:B------:R-:W-:Y:S02]  /*3b90*/  UIADD3 UR16, UPT, UPT, UR46, 0x1, URZ ;  /* 0x000000012e107890 */ /* 0x000fe4000fffe0ff */
[----:B------:R-:W-:Y:S02]  /*3ba0*/  ULEA UR32, UR46, UR20, 0x9 ;  /* 0x000000142e207291 */ /* 0x000fe4000f8e48ff */
[----:B------:R-:W-:Y:S01]  /*3bb0*/  UISETP.NE.AND UP1, UPT, UR16, 0x7, UPT ;  /* 0x000000071000788c */ /* 0x000fe2000bf25270 */
[----:B------:R-:W-:Y:S01]  /*3bc0*/  PLOP3.LUT P0, PT, PT, PT, UP0, 0x80, 0x8 ;  /* 0x000000000008781c */ /* 0x000fe20003f0f008 */
[----:B------:R-:W-:Y:S02]  /*3bd0*/  UIADD3 UR44, UPT, UPT, UR32, 0x80, URZ ;  /* 0x00000080202c7890 */ /* 0x000fe4000fffe0ff */
[----:B------:R-:W-:Y:S02]  /*3be0*/  USEL UR31, URZ, 0x1, UP1 ;  /* 0x00000001ff1f7887 */ /* 0x000fe40008800000 */
[----:B------:R-:W-:Y:S02]  /*3bf0*/  USEL UR16, UR16, URZ, UP1 ;  /* 0x000000ff10107287 */ /* 0x000fe40008800000 */
[----:B------:R-:W-:Y:S02]  /*3c00*/  UIADD3 UR40, UPT, UPT, UR32, 0x100, URZ ;  /* 0x0000010020287890 */ /* 0x000fe4000fffe0ff */
[----:B------:R-:W-:Y:S01]  /*3c10*/  @UP0 ULEA UR30, UR16, UR5, 0x3 ;  /* 0x00000005101e0291 */ /* 0x000fe2000f8e18ff */
[----:B------:R-:W-:Y:S01]  /*3c20*/  LOP3.LUT R2, R2, UR31, RZ, 0x3c, !PT ;  /* 0x0000001f02027c12 */ /* 0x000fe2000f8e3cff */
[----:B------:R-:W-:Y:S02]  /*3c30*/  UIADD3 UR36, UPT, UPT, UR32, 0x180, URZ ;  /* 0x0000018020247890 */ /* 0x000fe4000fffe0ff */
[----:B------:R-:W-:Y:S01]  /*3c40*/  UIADD3 UR6, UPT, UPT, UR6, 0x38, URZ ;  /* 0x0000003806067890 */ /* 0x000fe2000fffe0ff */
[----:B-1----:R-:W-:Y:S01]  /*3c50*/  @P0 SHF.L.U32 R0, R2, 0x1f, RZ ;  /* 0x0000001f02000819 */ /* 0x002fe200000006ff */
[----:B------:R-:W-:Y:S02]  /*3c60*/  UIADD3 UR15, UPT, UPT, UR15, 0x1, URZ ;  /* 0x000000010f0f7890 */ /* 0x000fe4000fffe0ff */
[----:B------:R-:W-:Y:S01]  /*3c70*/  UIADD3 UR13, UPT, UPT, UR13, -0x1, URZ ;  /* 0xffffffff0d0d7890 */ /* 0x000fe2000fffe0ff */
[----:B------:R2:W3:Y:S01]  /*3c80*/  @P0 SYNCS.PHASECHK.TRANS64.TRYWAIT P2, [UR30], R0 ;  /* 0x00000000ff0005a7 */ /* 0x0004e2000804111e */
[----:B------:R-:W-:Y:S02]  /*3c90*/  ULEA UR30, UR46, UR19, 0x9 ;  /* 0x000000132e1e7291 */ /* 0x000fe4000f8e48ff */
[----:B------:R-:W-:Y:S02]  /*3ca0*/  UISETP.NE.AND UP0, UPT, UR15, UR14, UPT ;  /* 0x0000000e0f00728c */ /* 0x000fe4000bf05270 */
[----:B------:R-:W-:Y:S02]  /*3cb0*/  UIADD3 UR42, UPT, UPT, UR30, 0x80, URZ ;  /* 0x000000801e2a7890 */ /* 0x000fe4000fffe0ff */
[----:B------:R-:W-:Y:S02]  /*3cc0*/  UIADD3 UR38, UPT, UPT, UR30, 0x100, URZ ;  /* 0x000001001e267890 */ /* 0x000fe4000fffe0ff */
[----:B------:R-:W-:Y:S01]  /*3cd0*/  UIADD3 UR34, UPT, UPT, UR30, 0x180, URZ ;  /* 0x000001801e227890 */ /* 0x000fe2000fffe0ff */
[----:B------:R-:W-:Y:S01]  /*3ce0*/  UMOV UR33, 0x40004040 ;  /* 0x4000404000217882 */ /* 0x000fe20000000000 */
[----:B------:R-:W-:Y:S01]  /*3cf0*/  UMOV UR31, 0x40004040 ;  /* 0x40004040001f7882 */ /* 0x000fe20000000000 */
[----:B------:R-:W-:Y:S01]  /*3d00*/  UMOV UR45, 0x40004040 ;  /* 0x40004040002d7882 */ /* 0x000fe20000000000 */
[----:B------:R2:W-:Y:S01]  /*3d10*/  UTCHMMA.2CTA gdesc[UR32], gdesc[UR30], tmem[UR10], tmem[UR28], idesc[UR29], UP3 ;  /* 0x00ff1c1e200075ea */ /* 0x0005e20009a0000a */
[----:B------:R-:W-:Y:S01]  /*3d20*/  UPLOP3.LUT UP3, UPT, UPT, UPT, UPT, 0x80, 0x8 ;  /* 0x000000000008789c */ /* 0x000fe20003f6f070 */
[----:B------:R-:W-:Y:S01]  /*3d30*/  UMOV UR43, 0x40004040 ;  /* 0x40004040002b7882 */ /* 0x000fe20000000000 */
[----:B------:R-:W-:Y:S01]  /*3d40*/  UMOV UR41, 0x40004040 ;  /* 0x4000404000297882 */ /* 0x000fe20000000000 */
[----:B------:R2:W-:Y:S01]  /*3d50*/  UTCHMMA.2CTA gdesc[UR44], gdesc[UR42], tmem[UR10], tmem[UR26], idesc[UR27], UPT ;  /* 0x00ff1a2a2c0075ea */ /* 0x0005e2000ba0000a */
[----:B------:R-:W-:Y:S01]  /*3d60*/  UMOV UR39, 0x40004040 ;  /* 0x4000404000277882 */ /* 0x000fe20000000000 */
[----:B------:R-:W-:Y:S01]  /*3d70*/  UMOV UR37, 0x40004040 ;  /* 0x4000404000257882 */ /* 0x000fe20000000000 */
[----:B------:R-:W-:Y:S01]  /*3d80*/  UMOV UR35, 0x40004040 ;  /* 0x4000404000237882 */ /* 0x000fe20000000000 */
[----:B------:R2:W-:Y:S01]  /*3d90*/  UTCHMMA.2CTA gdesc[UR40], gdesc[UR38], tmem[UR10], tmem[UR24], idesc[UR25], UPT ;  /* 0x00ff1826280075ea */ /* 0x0005e2000ba0000a */
[----:B------:R2:W-:Y:S01]  /*3da0*/  UTCHMMA.2CTA gdesc[UR36], gdesc[UR34], tmem[UR10], tmem[UR22], idesc[UR23], UPT ;  /* 0x00ff1622240075ea */ /* 0x0005e2000ba0000a */
[----:B------:R2:W-:Y:S01]  /*3db0*/  UTCBAR.2CTA.MULTICAST [UR6], URZ, UR12 ;  /* 0x000000ff060073e9 */ /* 0x0005e2000820080c */
[----:B------:R-:W-:Y:S01]  /*3dc0*/  UMOV UR46, UR16 ;  /* 0x00000010002e7c82 */ /* 0x000fe20008000000 */
[----:B------:R-:W-:Y:S05]  /*3dd0*/  BRA.U UP0, `(.L_x_76) ;  /* 0xfffffffd00507547 */ /* 0x000fea000b83ffff */
.L_x_73:
[----:B------:R-:W-:Y:S01]  /*3de0*/  UIADD3 UR7, UPT, UPT, UR7, 0xe0, URZ ;  /* 0x000000e007077890 */ /* 0x000fe2000fffe0ff */
[----:B------:R-:W-:-:S08]  /*3df0*/  UMOV UR15, UR14 ;  /* 0x0000000e000f7c82 */ /* 0x000fd00008000000 */
[----:B------:R4:W-:Y:S01]  /*3e00*/  UTCBAR.2CTA.MULTICAST [UR7], URZ, UR11 ;  /* 0x000000ff070073e9 */ /* 0x0009e2000820080b */
[----:B------:R-:W-:Y:S02]  /*3e10*/  NOP ;  /* 0x0000000000007918 */ /* 0x000fe40000000000 */
.L_x_71:
[----:B------:R-:W-:Y:S01]  /*3e20*/  UIADD3 UR17, UPT, UPT, UR17, 0x1, URZ ;  /* 0x0000000111117890 */ /* 0x000fe2000fffe0ff */
[----:B------:R-:W-:-:S03]  /*3e30*/  ISETP.NE.AND P0, PT, R8, 0x2, PT ;  /* 0x000000020800780c */ /* 0x000fc60003f05270 */
[----:B------:R-:W-:Y:S01]  /*3e40*/  UISETP.NE.AND UP0, UPT, UR17, 0x4, UPT ;  /* 0x000000041100788c */ /* 0x000fe2000bf05270 */
[----:B-12---:R-:W-:Y:S02]  /*3e50*/  SEL R0, RZ, 0x1, P0 ;  /* 0x00000001ff007807 */ /* 0x006fe40000000000 */
[----:B------:R-:W-:Y:S01]  /*3e60*/  SEL R8, R8, RZ, P0 ;  /* 0x000000ff08087207 */ /* 0x000fe20000000000 */
[----:B------:R-:W-:Y:S01]  /*3e70*/  USEL UR6, URZ, 0x1, UP0 ;  /* 0x00000001ff067887 */ /* 0x000fe20008000000 */
[----:B------:R-:W-:Y:S01]  /*3e80*/  LOP3.LUT R3, R3, R0, RZ, 0x3c, !PT ;  /* 0x0000000003037212 */ /* 0x000fe200078e3cff */
[----:B------:R-:W-:-:S04]  /*3e90*/  USEL UR17, UR17, URZ, UP0 ;  /* 0x000000ff11117287 */ /* 0x000fc80008000000 */
[----:B------:R-:W-:Y:S01]  /*3ea0*/  LOP3.LUT R9, R9, UR6, RZ, 0x3c, !PT ;  /* 0x0000000609097c12 */ /* 0x000fe2000f8e3cff */
[----:B------:R-:W-:Y:S07]  /*3eb0*/  @P1 BRA `(.L_x_77) ;  /* 0xfffffff800881947 */ /* 0x000fee000383ffff */
[----:B------:R-:W1:Y:S01]  /*3ec0*/  S2UR UR4, SR_CgaCtaId ;  /* 0x00000000000479c3 */ /* 0x000e620000008800 */
[----:B------:R-:W-:Y:S01]  /*3ed0*/  ELECT P0, URZ, PT ;  /* 0x0000000000ff782f */ /* 0x000fe20003800000 */
[----:B------:R-:W-:Y:S01]  /*3ee0*/  HFMA2 R0, -RZ, RZ, 0, 5.9604644775390625e-08 ;  /* 0x00000001ff007431 */ /* 0x000fe200000001ff */
[----:B------:R-:W-:-:S05]  /*3ef0*/  UMOV UR6, 0x40 ;  /* 0x0000004000067882 */ /* 0x000fca0000000000 */
[----:B------:R-:W-:Y:S01]  /*3f00*/  UVIRTCOUNT.DEALLOC.SMPOOL 0x80 ;  /* 0x000000800000784c */ /* 0x000fe20000000000 */
[----:B------:R-:W-:Y:S02]  /*3f10*/  UISETP.NE.AND UP0, UPT, UR9, URZ, UPT ;  /* 0x000000ff0900728c */ /* 0x000fe4000bf05270 */
[----:B-1----:R-:W-:-:S09]  /*3f20*/  ULEA UR4, UR4, UR6, 0x18 ;  /* 0x0000000604047291 */ /* 0x002fd2000f8ec0ff */
[----:B------:R1:W-:Y:S01]  /*3f30*/  @P0 STS.U8 [UR4+0x1c], R0 ;  /* 0x00001c00ff000988 */ /* 0x0003e20008000004 */
[----:B------:R-:W-:Y:S05]  /*3f40*/  BRA.U UP0, `(.L_x_78) ;  /* 0x0000000100a07547 */ /* 0x000fea000b800000 */
[----:B------:R-:W-:Y:S01]  /*3f50*/  UIADD3 UR6, UPT, UPT, UR5, 0x100, URZ ;  /* 0x0000010005067890 */ /* 0x000fe2000fffe0ff */
[----:B------:R-:W-:-:S03]  /*3f60*/  SHF.L.U32 R3, R9, 0x1f, RZ ;  /* 0x0000001f09037819 */ /* 0x000fc600000006ff */
[----:B----4-:R-:W-:-:S09]  /*3f70*/  ULEA UR7, UR17, UR6, 0x3 ;  /* 0x0000000611077291 */ /* 0x010fd2000f8e18ff */
[----:B------:R-:W2:Y:S02]  /*3f80*/  SYNCS.PHASECHK.TRANS64.TRYWAIT P0, [UR7], R3 ;  /* 0x00000003ff0075a7 */ /* 0x000ea40008001107 */
[----:B--2---:R-:W-:Y:S05]  /*3f90*/  @!P0 BRA `(.L_x_79) ;  /* 0x0000005000d48947 */ /* 0x004fea0003800000 */
.L_x_181:
        /* <DEDUP_REMOVED lines=9> */
.L_x_183:
        /* <DEDUP_REMOVED lines=9> */
.L_x_185:
[----:B------:R-:W-:-:S04]  /*40c0*/  UIADD3 UR9, UPT, UPT, UR9, 0x1, URZ ;  /* 0x0000000109097890 */ /* 0x000fc8000fffe0ff */
[----:B------:R-:W-:-:S04]  /*40d0*/  UISETP.NE.AND UP1, UPT, UR9, 0x4, UPT ;  /* 0x000000040900788c */ /* 0x000fc8000bf25270 */
[----:B------:R-:W-:Y:S02]  /*40e0*/  USEL UR7, URZ, 0x1, UP1 ;  /* 0x00000001ff077887 */ /* 0x000fe40008800000 */
[----:B------:R-:W-:-:S04]  /*40f0*/  USEL UR9, UR9, URZ, UP1 ;  /* 0x000000ff09097287 */ /* 0x000fc80008800000 */
[----:B------:R-:W-:Y:S01]  /*4100*/  ULEA UR9, UR9, UR6, 0x3 ;  /* 0x0000000609097291 */ /* 0x000fe2000f8e18ff */
[----:B-1----:R-:W-:-:S04]  /*4110*/  LOP3.LUT R3, R2, UR7, RZ, 0x3c, !PT ;  /* 0x0000000702037c12 */ /* 0x002fc8000f8e3cff */
[----:B------:R-:W-:Y:S01]  /*4120*/  SHF.L.U32 R3, R3, 0x1f, RZ ;  /* 0x0000001f03037819 */ /* 0x000fe200000006ff */
[----:B------:R-:W-:-:S04]  /*4130*/  IMAD.U32 R0, RZ, RZ, UR9 ;  /* 0x00000009ff007e24 */ /* 0x000fc8000f8e00ff */
[----:B------:R1:W2:Y:S03]  /*4140*/  SYNCS.PHASECHK.TRANS64.TRYWAIT P0, [R0+URZ], R3 ;  /* 0x00000003000075a7 */ /* 0x0002a600080011ff */
[----:B--2---:R-:W-:Y:S05]  /*4150*/  @!P0 NANOSLEEP.SYNCS 0x989680 ;  /* 0x009896800000895d */ /* 0x004fea0003900000 */
[----:B------:R-:W2:Y:S02]  /*4160*/  @!P0 SYNCS.PHASECHK.TRANS64 P0, [R0+URZ], R3 ;  /* 0x00000003000085a7 */ /* 0x000ea400080010ff */
[----:B--2---:R-:W-:Y:S05]  /*4170*/  @P0 BRA `(.L_x_82) ;  /* 0x0000000000200947 */ /* 0x004fea0003800000 */
.L_x_83:
[----:B--2---:R2:W4:Y:S02]  /*4180*/  SYNCS.PHASECHK.TRANS64.TRYWAIT P0, [R0+URZ], R3 ;  /* 0x00000003000075a7 */ /* 0x00452400080011ff */
[----:B----4-:R-:W-:Y:S05]  /*4190*/  @!P0 NANOSLEEP.SYNCS 0x989680 ;  /* 0x009896800000895d */ /* 0x010fea0003900000 */
[----:B------:R-:W4:Y:S02]  /*41a0*/  @!P0 SYNCS.PHASECHK.TRANS64 P0, [R0+URZ], R3 ;  /* 0x00000003000085a7 */ /* 0x000f2400080010ff */
[----:B----4-:R-:W-:Y:S05]  /*41b0*/  @!P0 BRA `(.L_x_83) ;  /* 0xfffffffc00f08947 */ /* 0x010fea000383ffff */
[----:B------:R-:W-:Y:S05]  /*41c0*/  BRA `(.L_x_82) ;  /* 0x00000000000c7947 */ /* 0x000fea0003800000 */
.L_x_78:
[----:B------:R-:W-:-:S04]  /*41d0*/  UIADD3 UR6, UPT, UPT, UR5, 0x140, URZ ;  /* 0x0000014005067890 */ /* 0x000fc8000fffe0ff */
[----:B------:R-:W-:-:S09]  /*41e0*/  UPRMT UR6, UR8, 0x654, UR6 ;  /* 0x0000065408067896 */ /* 0x000fd20008000006 */
[----:B------:R-:W-:Y:S03]  /*41f0*/  SYNCS.ARRIVE.TRANS64.RED.A1T0 RZ, [UR6], RZ ;  /* 0x000000ffffff79a7 */ /* 0x000fe60008100406 */
.L_x_82:
[----:B-12---:R-:W-:Y:S01]  /*4200*/  SHF.L.U32 R3, RZ, 0x1f, RZ ;  /* 0x0000001fff037819 */ /* 0x006fe200000006ff */
[----:B------:R-:W-:Y:S01]  /*4210*/  UIADD3 UR6, UPT, UPT, UR5, 0x140, URZ ;  /* 0x0000014005067890 */ /* 0x000fe2000fffe0ff */
[----:B------:R-:W-:Y:S02]  /*4220*/  PLOP3.LUT P0, PT, PT, PT, UP0, 0x80, 0x8 ;  /* 0x000000000008781c */ /* 0x000fe40003f0f008 */
[----:B------:R-:W1:Y:S02]  /*4230*/  SYNCS.PHASECHK.TRANS64.TRYWAIT P1, [UR5+0x140], R3 ;  /* 0x00014003ff0075a7 */ /* 0x000e640008021105 */
[----:B-1----:R-:W-:Y:S09]  /*4240*/  @!P1 BRA `(.L_x_84) ;  /* 0x0000005000709947 */ /* 0x002ff20003800000 */
.L_x_187:
[----:B------:R-:W-:Y:S01]  /*4250*/  @!UP0 UPRMT UR6, UR8, 0x654, UR6 ;  /* 0x0000065408068896 */ /* 0x000fe20008000006 */
[----:B------:R-:W-:Y:S02]  /*4260*/  UMOV UR5, 0x1 ;  /* 0x0000000100057882 */ /* 0x000fe40000000000 */
[----:B------:R-:W-:-:S06]  /*4270*/  UMOV UR8, 0xffff ;  /* 0x0000ffff00087882 */ /* 0x000fcc0000000000 */
[----:B------:R-:W-:Y:S01]  /*4280*/  @!P0 SYNCS.ARRIVE.TRANS64.RED.A1T0 RZ, [UR6], RZ ;  /* 0x000000ffffff89a7 */ /* 0x000fe20008100406 */
[----:B------:R-:W-:Y:S01]  /*4290*/  NOP ;  /* 0x0000000000007918 */ /* 0x000fe20000000000 */
[----:B-1----:R-:W1:Y:S01]  /*42a0*/  LDS R0, [UR4+0x14] ;  /* 0x00001404ff007984 */ /* 0x002e620008000800 */
[----:B------:R-:W-:-:S04]  /*42b0*/  ULOP3.LUT UR6, UR21, 0xffff, URZ, 0xc0, !UPT ;  /* 0x0000ffff15067892 */ /* 0x000fc8000f8ec0ff */
[----:B------:R-:W-:-:S04]  /*42c0*/  USHF.R.U32.HI UR6, URZ, 0x5, UR6 ;  /* 0x00000005ff067899 */ /* 0x000fc80008011606 */
[----:B------:R-:W-:Y:S02]  /*42d0*/  USHF.L.U32 UR8, UR8, UR6, URZ ;  /* 0x0000000608087299 */ /* 0x000fe400080006ff */
[----:B------:R-:W-:-:S04]  /*42e0*/  USHF.L.U32 UR5, UR5, UR6, URZ ;  /* 0x0000000605057299 */ /* 0x000fc800080006ff */
[----:B-1----:R-:W-:-:S04]  /*42f0*/  LOP3.LUT R0, R0, UR8, RZ, 0xc0, !PT ;  /* 0x0000000800007c12 */ /* 0x002fc8000f8ec0ff */
[----:B------:R-:W-:-:S13]  /*4300*/  ISETP.NE.AND P0, PT, R0, UR8, PT ;  /* 0x0000000800007c0c */ /* 0x000fda000bf05270 */
[----:B------:R-:W-:Y:S05]  /*4310*/  @P0 BRA `(.L_x_85) ;  /* 0x0000000000580947 */ /* 0x000fea0003800000 */
[----:B------:R-:W1:Y:S02]  /*4320*/  LDS R0, [UR4+0x18] ;  /* 0x00001804ff007984 */ /* 0x000e640008000800 */
[----:B-1----:R-:W-:-:S04]  /*4330*/  LOP3.LUT R0, R0, UR5, RZ, 0xc0, !PT ;  /* 0x0000000500007c12 */ /* 0x002fc8000f8ec0ff */
[----:B------:R-:W-:-:S13]  /*4340*/  ISETP.NE.AND P0, PT, R0, UR5, PT ;  /* 0x0000000500007c0c */ /* 0x000fda000bf05270 */
[----:B------:R-:W-:Y:S05]  /*4350*/  @P0 BRA `(.L_x_86) ;  /* 0x00000000003c0947 */ /* 0x000fea0003800000 */
[----:B------:R-:W1:Y:S01]  /*4360*/  S2R R2, SR_LANEID ;  /* 0x0000000000027919 */ /* 0x000e620000000000 */
[----:B------:R-:W-:Y:S01]  /*4370*/  ULOP3.LUT UR8, URZ, UR8, URZ, 0x33, !UPT ;  /* 0x00000008ff087292 */ /* 0x000fe2000f8e33ff */
[----:B------:R-:W-:Y:S01]  /*4380*/  LOP3.LUT R4, RZ, UR5, RZ, 0x33, !PT ;  /* 0x00000005ff047c12 */ /* 0x000fe2000f8e33ff */
[----:B----4-:R-:W-:Y:S02]  /*4390*/  VOTEU.ANY UR7, UPT, PT ;  /* 0x0000000000077886 */ /* 0x010fe400038e0100 */
[----:B------:R-:W-:Y:S01]  /*43a0*/  UFLO.U32 UR7, UR7 ;  /* 0x00000007000772bd */ /* 0x000fe200080e0000 */
[----:B------:R-:W2:Y:S01]  /*43b0*/  REDUX UR5, R4 ;  /* 0x00000000040573c4 */ /* 0x000ea20000000000 */
[----:B------:R-:W-:-:S06]  /*43c0*/  IMAD.U32 R0, RZ, RZ, UR8 ;  /* 0x00000008ff007e24 */ /* 0x000fcc000f8e00ff */
[----:B------:R4:W-:Y:S01]  /*43d0*/  UTCATOMSWS.AND URZ, UR8 ;  /* 0x0000000800ff79e3 */ /* 0x0009e20008000000 */
[----:B------:R-:W3:Y:S01]  /*43e0*/  REDUX UR6, R0 ;  /* 0x00000000000673c4 */ /* 0x000ee20000000000 */
[----:B-1----:R-:W-:Y:S01]  /*43f0*/  ISETP.EQ.U32.AND P0, PT, R2, UR7, PT ;  /* 0x0000000702007c0c */ /* 0x002fe2000bf02070 */
[----:B--2---:R-:W-:Y:S01]  /*4400*/  IMAD.U32 R2, RZ, RZ, UR5 ;  /* 0x00000005ff027e24 */ /* 0x004fe2000f8e00ff */
[----:B---3--:R-:W-:-:S11]  /*4410*/  MOV R3, UR6 ;  /* 0x0000000600037c02 */ /* 0x008fd60008000f00 */
[----:B------:R4:W-:Y:S04]  /*4420*/  @P0 ATOMS.AND RZ, [UR4+0x14], R3 ;  /* 0x00001403ffff098c */ /* 0x0009e8000a800004 */
[----:B------:R4:W-:Y:S01]  /*4430*/  @P0 ATOMS.AND RZ, [UR4+0x18], R2 ;  /* 0x00001802ffff098c */ /* 0x0009e2000a800004 */
[----:B------:R-:W-:Y:S05]  /*4440*/  BRA `(.L_x_87) ;  /* 0x0000000000147947 */ /* 0x000fea0003800000 */
.L_x_86:
[----:B------:R-:W-:Y:S02]  /*4450*/  MOV R2, 0x4470 ;  /* 0x0000447000027802 */ /* 0x000fe40000000f00 */
[----:B---345:R-:W-:Y:S05]  /*4460*/  CALL.REL.NOINC `($__internal_0_$__cuda_sm10x_tcgen05_guardrail_trap_col_being_dealloced_not_returned_by_alloc) ;  /* 0x0000005400507944 */ /* 0x038fea0003c00000 */
[----:B------:R-:W-:Y:S05]  /*4470*/  BRA `(.L_x_87) ;  /* 0x0000000000087947 */ /* 0x000fea0003800000 */
.L_x_85:
[----:B------:R-:W-:Y:S02]  /*4480*/  MOV R2, 0x44a0 ;  /* 0x000044a000027802 */ /* 0x000fe40000000f00 */
[----:B---345:R-:W-:Y:S05]  /*4490*/  CALL.REL.NOINC `($__internal_2_$__cuda_sm10x_tcgen05_guardrail_trap_unallocated_columns_being_dealloced) ;  /* 0x00000054005c7944 */ /* 0x038fea0003c00000 */
.L_x_87:
[----:B------:R-:W-:Y:S01]  /*44a0*/  NOP ;  /* 0x0000000000007918 */ /* 0x000fe20000000000 */
[----:B----4-:R-:W-:Y:S05]  /*44b0*/  EXIT ;  /* 0x000000000000794d */ /* 0x010fea0003800000 */
.L_x_58:
[----:B------:R-:W-:-:S09]  /*44c0*/  UISETP.NE.OR UP4, UPT, UR10, 0x3, !UP4 ;  /* 0x000000030a00788c */ /* 0x000fd2000e785670 */
[----:B------:R-:W-:Y:S05]  /*44d0*/  BRA.U UP4, `(.L_x_88) ;  /* 0x00000011046c7547 */ /* 0x000fea000b800000 */
[----:B------:R-:W1:Y:S01]  /*44e0*/  LDC R0, c[0x0][0xb30] ;  /* 0x0002cc00ff007b82 */ /* 0x000e620000000800 */
[----:B------:R-:W-:Y:S01]  /*44f0*/  UMOV UR4, 0x400 ;  /* 0x0000040000047882 */ /* 0x000fe20000000000 */
[----:B------:R-:W-:Y:S01]  /*4500*/  HFMA2 R34, -RZ, RZ, 0, 0 ;  /* 0x00000000ff227431 */ /* 0x000fe200000001ff */
[----:B------:R-:W-:Y:S01]  /*4510*/  ULEA UR4, UR37, UR4, 0x18 ;  /* 0x0000000425047291 */ /* 0x000fe2000f8ec0ff */
[----:B------:R-:W-:Y:S01]  /*4520*/  IMAD.MOV.U32 R37, RZ, RZ, 0x1 ;  /* 0x00000001ff257424 */ /* 0x000fe200078e00ff */
[----:B------:R-:W-:Y:S01]  /*4530*/  MOV R27, 0x1000 ;  /* 0x00001000001b7802 */ /* 0x000fe20000000f00 */
[----:B------:R-:W-:Y:S01]  /*4540*/  IMAD.MOV.U32 R36, RZ, RZ, RZ ;  /* 0x000000ffff247224 */ /* 0x000fe200078e00ff */
[----:B------:R-:W-:Y:S01]  /*4550*/  UIADD3 UR5, UPT, UPT, UR4, 0x88, URZ ;  /* 0x0000008804057890 */ /* 0x000fe2000fffe0ff */
[----:B------:R-:W2:Y:S01]  /*4560*/  LDC R25, c[0x0][0x370] ;  /* 0x0000dc00ff197b82 */ /* 0x000ea20000000800 */
[----:B------:R-:W-:Y:S02]  /*4570*/  UPLOP3.LUT UP0, UPT, UPT, UPT, UPT, 0x40, 0x4 ;  /* 0x000000000004789c */ /* 0x000fe40003f0e870 */
[----:B------:R-:W-:-:S02]  /*4580*/  UIADD3 UR41, UPT, UPT, UR4, 0x70, URZ ;  /* 0x0000007004297890 */ /* 0x000fc4000fffe0ff */
[----:B------:R-:W-:Y:S02]  /*4590*/  UIADD3 UR33, UPT, UPT, UR4, 0x78, URZ ;  /* 0x0000007804217890 */ /* 0x000fe4000fffe0ff */
[----:B------:R-:W-:Y:S01]  /*45a0*/  UIADD3 UR25, UPT, UPT, UR4, 0x80, URZ ;  /* 0x0000008004197890 */ /* 0x000fe2000fffe0ff */
[----:B------:R-:W3:Y:S01]  /*45b0*/  LDC R2, c[0x0][0xb0c] ;  /* 0x0002c300ff027b82 */ /* 0x000ee20000000800 */
[----:B------:R-:W-:-:S07]  /*45c0*/  UPRMT UR5, UR37, 0x654, UR5 ;  /* 0x0000065425057896 */ /* 0x000fce0008000005 */
[----:B------:R-:W4:Y:S01]  /*45d0*/  LDC R24, c[0x0][0xb20] ;  /* 0x0002c800ff187b82 */ /* 0x000f220000000800 */
[----:B-1----:R-:W-:-:S07]  /*45e0*/  ISETP.NE.AND P1, PT, R0, 0x1, PT ;  /* 0x000000010000780c */ /* 0x002fce0003f25270 */
[----:B------:R-:W1:Y:S08]  /*45f0*/  LDC.64 R38, c[0x0][0x348] ;  /* 0x0000d200ff267b82 */ /* 0x000e700000000a00 */
[----:B------:R-:W1:Y:S08]  /*4600*/  LDC.64 R16, c[0x0][0x888] ;  /* 0x00022200ff107b82 */ /* 0x000e700000000a00 */
[----:B------:R-:W1:Y:S08]  /*4610*/  LDC.64 R22, c[0x0][0xb10] ;  /* 0x0002c400ff167b82 */ /* 0x000e700000000a00 */
[----:B------:R-:W1:Y:S08]  /*4620*/  LDC.64 R6, c[0x0][0xb18] ;  /* 0x0002c600ff067b82 */ /* 0x000e700000000a00 */
[----:B------:R-:W1:Y:S08]  /*4630*/  LDC.64 R4, c[0x0][0xb28] ;  /* 0x0002ca00ff047b82 */ /* 0x000e700000000a00 */
[----:B------:R-:W1:Y:S08]  /*4640*/  LDC.64 R18, c[0x0][0x890] ;  /* 0x00022400ff127b82 */ /* 0x000e700000000a00 */
[----:B--2345:R-:W1:Y:S02]  /*4650*/  LDC R32, c[0x0][0x374] ;  /* 0x0000dd00ff207b82 */ /* 0x03ce640000000800 */
.L_x_99:
[----:B------:R-:W-:Y:S02]  /*4660*/  LEA R0, R36, UR4, 0x3 ;  /* 0x0000000424007c11 */ /* 0x000fe4000f8e18ff */
[----:B------:R-:W-:Y:S02]  /*4670*/  SHF.L.U32 R3, R34, 0x1f, RZ ;  /* 0x0000001f22037819 */ /* 0x000fe400000006ff */
[----:B------:R-:W-:Y:S02]  /*4680*/  LEA R28, R36, UR4, 0x4 ;  /* 0x00000004241c7c11 */ /* 0x000fe4000f8e20ff */
[----:B--2---:R-:W2:Y:S02]  /*4690*/  SYNCS.PHASECHK.TRANS64.TRYWAIT P0, [R0+URZ+0xc0], R3 ;  /* 0x0000c003000075a7 */ /* 0x004ea400080011ff */
[----:B--2---:R-:W-:Y:S05]  /*46a0*/  @!P0 BRA `(.L_x_89) ;  /* 0x0000004c00708947 */ /* 0x004fea0003800000 */
.L_x_188:
[----:B------:R-:W-:Y:S01]  /*46b0*/  ISETP.GE.AND P0, PT, R26, 0x1, PT ;  /* 0x000000011a00780c */ /* 0x000fe20003f06270 */
[----:B------:R-:W3:Y:S01]  /*46c0*/  LDS.128 R28, [R28+0x150] ;  /* 0x000150001c1c7984 */ /* 0x000ee20000000c00 */
[----:B--2---:R-:W-:Y:S01]  /*46d0*/  VIADD R0, R0, 0xd0 ;  /* 0x000000d000007836 */ /* 0x004fe20000000000 */
[----:B------:R-:W-:Y:S01]  /*46e0*/  @!PT LDS RZ, [RZ] ;  /* 0x00000000fffff984 */ /* 0x000fe20000000800 */
[----:B------:R-:W-:Y:S01]  /*46f0*/  @!PT LDS RZ, [RZ] ;  /* 0x00000000fffff984 */ /* 0x000fe20000000800 */
[----:B------:R-:W-:Y:S01]  /*4700*/  @!PT LDS RZ, [RZ] ;  /* 0x00000000fffff984 */ /* 0x000fe20000000800 */
[----:B------:R-:W-:Y:S01]  /*4710*/  @!PT LDS RZ, [RZ] ;  /* 0x00000000fffff984 */ /* 0x000fe20000000800 */
[----:B------:R2:W-:Y:S06]  /*4720*/  MEMBAR.ALL.CTA ;  /* 0x0000000000007992 */ /* 0x0005ec0000008000 */
[----:B--2---:R-:W2:Y:S01]  /*4730*/  FENCE.VIEW.ASYNC.S ;  /* 0x00000000000073c6 */ /* 0x004ea20000000000 */
[----:B------:R-:W-:Y:S04]  /*4740*/  PRMT R0, RZ, 0x654, R0 ;  /* 0x00000654ff007816 */ /* 0x000fe80000000000 */
[----:B--2---:R2:W-:Y:S01]  /*4750*/  SYNCS.ARRIVE.TRANS64.RED.A1T0 RZ, [R0+URZ], RZ ;  /* 0x000000ff00ff79a7 */ /* 0x0045e200081004ff */
[----:B---3--:R-:W-:Y:S11]  /*4760*/  LOP3.LUT P3, RZ, R30, 0x1, RZ, 0xc0, !PT ;  /* 0x000000011eff7812 */ /* 0x008ff6000786c0ff */
[----:B------:R-:W-:Y:S02]  /*4770*/  @!UPT UIADD3 URZ, UPT, UPT, URZ, URZ, URZ ;  /* 0x000000fffffff290 */ /* 0x000fe4000fffe0ff */
[----:B------:R-:W-:Y:S02]  /*4780*/  @P3 MOV R13, R28 ;  /* 0x0000001c000d3202 */ /* 0x000fe40000000f00 */
[----:B------:R-:W-:Y:S01]  /*4790*/  @P3 LOP3.LUT R8, R29, 0xffff, RZ, 0xc0, !PT ;  /* 0x0000ffff1d083812 */ /* 0x000fe200078ec0ff */
[----:B--2---:R-:W-:Y:S06]  /*47a0*/  @!P0 BRA `(.L_x_90) ;  /* 0x0000000000a48947 */ /* 0x004fec0003800000 */
[----:B-1----:R-:W-:Y:S01]  /*47b0*/  IMAD.HI.U32 R41, R32, R7, RZ ;  /* 0x0000000720297227 */ /* 0x002fe200078e00ff */
[----:B------:R-:W-:Y:S02]  /*47c0*/  ISETP.NE.AND P0, PT, R6, 0x1, PT ;  /* 0x000000010600780c */ /* 0x000fe40003f05270 */
[----:B------:R-:W-:Y:S01]  /*47d0*/  ISETP.NE.AND P2, PT, R26, 0x1, PT ;  /* 0x000000011a00780c */ /* 0x000fe20003f45270 */
[----:B------:R-:W-:Y:S01]  /*47e0*/  IMAD.HI.U32 R40, R25, R22, RZ ;  /* 0x0000001619287227 */ /* 0x000fe200078e00ff */
[----:B------:R-:W-:Y:S02]  /*47f0*/  SHF.R.U32.HI R41, RZ, R24, R41 ;  /* 0x00000018ff297219 */ /* 0x000fe40000011629 */
[----:B------:R-:W-:Y:S01]  /*4800*/  ISETP.NE.AND P4, PT, R2, 0x1, PT ;  /* 0x000000010200780c */ /* 0x000fe20003f85270 */
[----:B------:R-:W-:Y:S01]  /*4810*/  IMAD.HI.U32 R42, R13, R22, RZ ;  /* 0x000000160d2a7227 */ /* 0x000fe200078e00ff */
[----:B------:R-:W-:Y:S02]  /*4820*/  SHF.R.U32.HI R40, RZ, R23, R40 ;  /* 0x00000017ff287219 */ /* 0x000fe40000011628 */
[----:B------:R-:W-:Y:S01]  /*4830*/  SEL R3, R32, R41, !P0 ;  /* 0x0000002920037207 */ /* 0x000fe20004000000 */
[C---:B------:R-:W-:Y:S01]  /*4840*/  IMAD.HI.U32 R41, R8.reuse, R7, RZ ;  /* 0x0000000708297227 */ /* 0x040fe200078e00ff */
[----:B------:R-:W-:Y:S02]  /*4850*/  SEL R11, R25, R40, !P4 ;  /* 0x00000028190b7207 */ /* 0x000fe40006000000 */
[----:B------:R-:W-:Y:S01]  /*4860*/  SHF.R.U32.HI R42, RZ, R23, R42 ;  /* 0x00000017ff2a7219 */ /* 0x000fe2000001162a */
[----:B------:R-:W-:Y:S01]  /*4870*/  IMAD.HI.U32 R44, R3, R4, RZ ;  /* 0x00000004032c7227 */ /* 0x000fe200078e00ff */
[----:B------:R-:W-:Y:S03]  /*4880*/  SHF.R.U32.HI R41, RZ, R24, R41 ;  /* 0x00000018ff297219 */ /* 0x000fe60000011629 */
[----:B------:R-:W-:Y:S01]  /*4890*/  IMAD.HI.U32 R40, R11, R4, RZ ;  /* 0x000000040b287227 */ /* 0x000fe200078e00ff */
[----:B------:R-:W-:Y:S02]  /*48a0*/  @P2 SHF.R.U32.HI R3, RZ, R5, R44 ;  /* 0x00000005ff032219 */ /* 0x000fe4000001162c */
[----:B------:R-:W-:Y:S02]  /*48b0*/  SEL R9, R8, R41, !P0 ;  /* 0x0000002908097207 */ /* 0x000fe40004000000 */
[----:B------:R-:W-:Y:S01]  /*48c0*/  @P2 SHF.R.U32.HI R11, RZ, R5, R40 ;  /* 0x00000005ff0b2219 */ /* 0x000fe20000011628 */
[C---:B------:R-:W-:Y:S01]  /*48d0*/  IMAD R10, R26.reuse, R3, RZ ;  /* 0x000000031a0a7224 */ /* 0x040fe200078e02ff */
[----:B------:R-:W-:Y:S01]  /*48e0*/  SEL R3, R13, R42, !P4 ;  /* 0x0000002a0d037207 */ /* 0x000fe20006000000 */
[C---:B------:R-:W-:Y:S03]  /*48f0*/  IMAD.HI.U32 R14, R9.reuse, R4, RZ ;  /* 0x00000004090e7227 */ /* 0x040fe600078e00ff */
[----:B------:R-:W-:Y:S01]  /*4900*/  ISETP.GE.AND P0, PT, R9, R10, PT ;  /* 0x0000000a0900720c */ /* 0x000fe20003f06270 */
[C---:B------:R-:W-:Y:S01]  /*4910*/  IMAD R12, R26.reuse, R11, RZ ;  /* 0x0000000b1a0c7224 */ /* 0x040fe200078e02ff */
[-C--:B------:R-:W-:Y:S04]  /*4920*/  SHF.R.U32.HI R14, RZ, R5.reuse, R14 ;  /* 0x00000005ff0e7219 */ /* 0x080fe8000001160e */
[----:B------:R-:W-:Y:S02]  /*4930*/  ISETP.GE.OR P0, PT, R3, R12, P0 ;  /* 0x0000000c0300720c */ /* 0x000fe40000706670 */
[----:B------:R-:W-:Y:S05]  /*4940*/  SEL R15, R9, R14, !P2 ;  /* 0x0000000e090f7207 */ /* 0x000fea0005000000 */
[----:B------:R-:W-:Y:S04]  /*4950*/  IMAD.MOV R14, RZ, RZ, -R15 ;  /* 0x000000ffff0e7224 */ /* 0x000fe800078e0a0f */
[----:B------:R-:W-:Y:S02]  /*4960*/  IMAD R14, R26, R14, R9 ;  /* 0x0000000e1a0e7224 */ /* 0x000fe400078e0209 */
[C---:B------:R-:W-:Y:S05]  /*4970*/  @!P0 IMAD.HI.U32 R10, R3.reuse, R4, RZ ;  /* 0x00000004030a8227 */ /* 0x040fea00078e00ff */
[----:B------:R-:W-:Y:S04]  /*4980*/  @!P0 SHF.R.U32.HI R10, RZ, R5, R10 ;  /* 0x00000005ff0a8219 */ /* 0x000fe8000001160a */
[----:B------:R-:W-:Y:S01]  /*4990*/  @!P0 SEL R0, R3, R10, !P2 ;  /* 0x0000000a03008207 */ /* 0x000fe20005000000 */
[----:B------:R-:W-:Y:S03]  /*49a0*/  IMAD.MOV R10, RZ, RZ, -R3 ;  /* 0x000000ffff0a7224 */ /* 0x000fe600078e0a03 */
[----:B------:R-:W-:Y:S01]  /*49b0*/  @!P0 IADD3 R15, PT, PT, R15, -R0, RZ ;  /* 0x800000000f0f8210 */ /* 0x000fe20007ffe0ff */
[----:B------:R-:W-:Y:S01]  /*49c0*/  @!P0 IMAD R0, R11, R14, R0 ;  /* 0x0000000e0b008224 */ /* 0x000fe200078e0200 */
[----:B------:R-:W-:Y:S01]  /*49d0*/  IADD3 R11, PT, PT, -R9, RZ, RZ ;  /* 0x000000ff090b7210 */ /* 0x000fe20007ffe1ff */
[----:B------:R-:W-:Y:S02]  /*49e0*/  IMAD R13, R2, R10, R13 ;  /* 0x0000000a020d7224 */ /* 0x000fe400078e020d */
[----:B------:R-:W-:Y:S02]  /*49f0*/  @!P0 IMAD R9, R15, R26, R3 ;  /* 0x0000001a0f098224 */ /* 0x000fe400078e0203 */
[----:B------:R-:W-:Y:S02]  /*4a00*/  @!P0 IMAD.MOV.U32 R3, RZ, RZ, R0 ;  /* 0x000000ffff038224 */ /* 0x000fe400078e0000 */
[----:B------:R-:W-:Y:S02]  /*4a10*/  IMAD R8, R6, R11, R8 ;  /* 0x0000000b06087224 */ /* 0x000fe400078e0208 */
[----:B------:R-:W-:Y:S02]  /*4a20*/  IMAD R13, R3, R2, R13 ;  /* 0x00000002030d7224 */ /* 0x000fe400078e020d */
[----:B------:R-:W-:Y:S02]  /*4a30*/  IMAD R8, R9, R6, R8 ;  /* 0x0000000609087224 */ /* 0x000fe400078e0208 */
.L_x_90:
[----:B------:R-:W-:Y:S05]  /*4a40*/  BRA.U UP0, `(.L_x_91) ;  /* 0x0000000100107547 */ /* 0x000fea000b800000 */
[----:B------:R-:W-:Y:S04]  /*4a50*/  MOV R0, UR6 ;  /* 0x0000000600007c02 */ /* 0x000fe80008000f00 */
[----:B------:R-:W-:Y:S04]  /*4a60*/  SHF.L.U32 R3, R0, 0x1f, RZ ;  /* 0x0000001f00037819 */ /* 0x000fe800000006ff */
[----:B------:R-:W2:Y:S02]  /*4a70*/  SYNCS.PHASECHK.TRANS64.TRYWAIT P0, [UR4+0xb8], R3 ;  /* 0x0000b803ff0075a7 */ /* 0x000ea40008001104 */
[----:B--2---:R-:W-:Y:S05]  /*4a80*/  @!P0 BRA `(.L_x_92) ;  /* 0x00000048008c8947 */ /* 0x004fea0003800000 */
.L_x_91:
[----:B-1----:R-:W-:Y:S02]  /*4a90*/  ISETP.NE.U32.AND P0, PT, R18, RZ, PT ;  /* 0x000000ff1200720c */ /* 0x002fe40003f05070 */
[----:B------:R-:W-:Y:S02]  /*4aa0*/  R2UR UR42, R20 ;  /* 0x00000000142a72ca */ /* 0x000fe400000e0000 */
[----:B------:R-:W-:Y:S02]  /*4ab0*/  R2UR UR43, R21 ;  /* 0x00000000152b72ca */ /* 0x000fe400000e0000 */
[----:B------:R-:W-:Y:S02]  /*4ac0*/  ISETP.NE.AND.EX P0, PT, R19, RZ, PT, P0 ;  /* 0x000000ff1300720c */ /* 0x000fe40003f05300 */
[----:B------:R-:W-:Y:S02]  /*4ad0*/  ISETP.NE.U32.AND P2, PT, R18, RZ, PT ;  /* 0x000000ff1200720c */ /* 0x000fe40003f45070 */
[----:B------:R-:W-:Y:S02]  /*4ae0*/  SHF.L.U32 R12, R37, 0x1f, RZ ;  /* 0x0000001f250c7819 */ /* 0x000fe400000006ff */
[----:B------:R-:W-:Y:S03]  /*4af0*/  ISETP.NE.AND.EX P2, PT, R19, RZ, PT, P2 ;  /* 0x000000ff1300720c */ /* 0x000fe60003f45320 */
[----:B------:R-:W-:Y:S02]  /*4b00*/  USHF.L.U32 UR42, UR42, 0x7, URZ ;  /* 0x000000072a2a7899 */ /* 0x000fe400080006ff */
[----:B------:R-:W-:Y:S02]  /*4b10*/  USHF.L.U32 UR43, UR43, 0x6, URZ ;  /* 0x000000062b2b7899 */ /* 0x000fe400080006ff */
[----:B------:R-:W-:Y:S10]  /*4b20*/  @!P0 BRA `(.L_x_93) ;  /* 0x00000000002c8947 */ /* 0x000ff40003800000 */
[----:B------:R-:W-:Y:S01]  /*4b30*/  ISETP.NE.U32.AND P0, PT, R16, RZ, PT ;  /* 0x000000ff1000720c */ /* 0x000fe20003f05070 */
[----:B------:R-:W-:Y:S03]  /*4b40*/  IMAD.MOV.U32 R63, RZ, RZ, 0x1 ;  /* 0x00000001ff3f7424 */ /* 0x000fe600078e00ff */
[----:B------:R-:W-:Y:S11]  /*4b50*/  ISETP.NE.AND.EX P0, PT, R17, RZ, PT, P0 ;  /* 0x000000ff1100720c */ /* 0x000ff60003f05300 */
[----:B------:R-:W-:Y:S02]  /*4b60*/  @!UPT UIADD3 URZ, UPT, UPT, URZ, URZ, URZ ;  /* 0x000000fffffff290 */ /* 0x000fe4000fffe0ff */
[----:B------:R-:W1:Y:S01]  /*4b70*/  @P0 LDC.64 R10, c[0x0][0x888] ;  /* 0x00022200ff0a0b82 */ /* 0x000e620000000a00 */
[----:B--2---:R-:W-:Y:S04]  /*4b80*/  @P0 IMAD R0, R18, UR36, RZ ;  /* 0x0000002412000c24 */ /* 0x004fe8000f8e02ff */
[----:B-1----:R-:W-:Y:S04]  /*4b90*/  @P0 IMAD.WIDE R10, R0, 0x4, R10 ;  /* 0x00000004000a0825 */ /* 0x002fe800078e020a */
[----:B------:R-:W-:Y:S01]  /*4ba0*/  HFMA2 R0, -RZ, RZ, 0, 5.9604644775390625e-08 ;  /* 0x00000001ff007431 */ /* 0x000fe200000001ff */
[----:B------:R1:W5:Y:S04]  /*4bb0*/  @P0 LDG.E R35, desc[UR46][R10.64] ;  /* 0x0000002e0a230981 */ /* 0x000368000c1e1900 */
[----:B------:R-:W-:Y:S01]  /*4bc0*/  @!P0 PRMT R63, R0, 0x7610, R63 ;  /* 0x00007610003f8816 */ /* 0x000fe2000000003f */
[----:B-1----:R-:W3:Y:S06]  /*4bd0*/  @!P0 LDC R35, c[0x0][0x880] ;  /* 0x00022000ff238b82 */ /* 0x002eec0000000800 */
.L_x_93:
[----:B---3-5:R-:W-:Y:S01]  /*4be0*/  @!P2 FSETP.EQ.AND P0, PT, R35, RZ, PT ;  /* 0x000000ff2300a20b */ /* 0x028fe20003f02000 */
[----:B------:R-:W-:Y:S01]  /*4bf0*/  @!UPT UIADD3 URZ, UPT, UPT, URZ, URZ, URZ ;  /* 0x000000fffffff290 */ /* 0x000fe2000fffe0ff */
[----:B------:R-:W-:Y:S11]  /*4c00*/  @!P2 BRA `(.L_x_94) ;  /* 0x000000000018a947 */ /* 0x000ff60003800000 */
[----:B------:R-:W-:Y:S02]  /*4c10*/  LOP3.LUT P2, RZ, R63, 0xff, RZ, 0xc0, !PT ;  /* 0x000000ff3fff7812 */ /* 0x000fe4000784c0ff */
[----:B------:R-:W-:Y:S04]  /*4c20*/  ISETP.NE.U32.AND P0, PT, R16, RZ, PT ;  /* 0x000000ff1000720c */ /* 0x000fe80003f05070 */
[----:B------:R-:W-:Y:S04]  /*4c30*/  ISETP.NE.AND.EX P0, PT, R17, RZ, PT, P0 ;  /* 0x000000ff1100720c */ /* 0x000fe80003f05300 */
[----:B------:R-:W-:Y:S03]  /*4c40*/  PLOP3.LUT P0, PT, P0, PT, PT, 0x8, 0x80 ;  /* 0x000000000080781c */ /* 0x000fe6000070e170 */
[----:B------:R-:W-:Y:S11]  /*4c50*/  @P2 FSETP.EQ.AND P0, PT, R35, RZ, PT ;  /* 0x000000ff2300220b */ /* 0x000ff60003f02000 */
[----:B------:R-:W-:Y:S02]  /*4c60*/  @!UPT UIADD3 URZ, UPT, UPT, URZ, URZ, URZ ;  /* 0x000000fffffff290 */ /* 0x000fe4000fffe0ff */
.L_x_94:
[----:B------:R-:W1:Y:S01]  /*4c70*/  SYNCS.PHASECHK.TRANS64.TRYWAIT P2, [UR4+0x90], R12 ;  /* 0x0000900cff0075a7 */ /* 0x000e620008041104 */
[----:B------:R-:W-:Y:S04]  /*4c80*/  ELECT P4, URZ, PT ;  /* 0x0000000000ff782f */ /* 0x000fe80003880000 */
[----:B------:R-:W-:Y:S11]  /*4c90*/  PLOP3.LUT P4, PT, P0, P4, PT, 0xf2, 0x2f ;  /* 0x00000000002f781c */ /* 0x000ff60000789e72 */
[----:B------:R-:W-:Y:S02]  /*4ca0*/  @!UPT UIADD3 URZ, UPT, UPT, URZ, URZ, URZ ;  /* 0x000000fffffff290 */ /* 0x000fe4000fffe0ff */
[----:B------:R-:W-:Y:S05]  /*4cb0*/  @!P4 IADD3 R9, P0, PT, R38, 0x580, RZ ;  /* 0x000005802609c810 */ /* 0x000fea0007f1e0ff */
[----:B--2---:R-:W-:Y:S01]  /*4cc0*/  @!P4 IMAD.X R0, RZ, RZ, R39, P0 ;  /* 0x000000ffff00c224 */ /* 0x004fe200000e0627 */
[----:B-1----:R-:W-:Y:S07]  /*4cd0*/  @!P2 BRA `(.L_x_95) ;  /* 0x000000480010a947 */ /* 0x002fee0003800000 */
.L_x_191:
[----:B------:R-:W-:Y:S01]  /*4ce0*/  @!P4 R2UR UR8, R9 ;  /* 0x000000000908c2ca */ /* 0x000fe200000e0000 */
[----:B------:R-:W-:Y:S01]  /*4cf0*/  VOTEU.ALL UP0, P4 ;  /* 0x0000000000ff7886 */ /* 0x000fe20002000000 */
[----:B------:R-:W-:Y:S01]  /*4d00*/  @!P4 R2UR UR7, R0 ;  /* 0x000000000007c2ca */ /* 0x000fe200000e0000 */
[----:B------:R-:W-:Y:S01]  /*4d10*/  VOTEU.ALL UP1, P4 ;  /* 0x0000000000ff7886 */ /* 0x000fe20002020000 */
[----:B------:R-:W-:Y:S01]  /*4d20*/  UMOV UR14, 0x0 ;  /* 0x00000000000e7882 */ /* 0x000fe20000000000 */
[----:B------:R-:W-:Y:S01]  /*4d30*/  UMOV UR15, 0x10000000 ;  /* 0x10000000000f7882 */ /* 0x000fe20000000000 */
[----:B------:R-:W-:Y:S01]  /*4d40*/  @!UP0 UIADD3 UR40, UPT, UPT, UR4, 0x200, URZ ;  /* 0x0000020004288890 */ /* 0x000fe2000fffe0ff */
[----:B------:R-:W-:Y:S01]  /*4d50*/  @!P4 IMAD.MOV.U32 R0, RZ, RZ, 0x1000 ;  /* 0x00001000ff00c424 */ /* 0x000fe200078e00ff */
[----:B------:R-:W-:Y:S01]  /*4d60*/  UMOV UR44, UR36 ;  /* 0x00000024002c7c82 */ /* 0x000fe20008000000 */
[----:B------:R-:W-:Y:S01]  /*4d70*/  @!UP0 UIADD3 UR10, UPT, UPT, UR42, 0x40, URZ ;  /* 0x000000402a0a8890 */ /* 0x000fe2000fffe0ff */
[----:B------:R-:W-:Y:S01]  /*4d80*/  @!P4 IADD3 R9, P0, PT, R38, 0x580, RZ ;  /* 0x000005802609c810 */ /* 0x000fe20007f1e0ff */
[----:B------:R-:W-:Y:S01]  /*4d90*/  UMOV UR9, UR41 ;  /* 0x0000002900097c82 */ /* 0x000fe20008000000 */
[----:B------:R-:W-:Y:S01]  /*4da0*/  UMOV UR11, UR43 ;  /* 0x0000002b000b7c82 */ /* 0x000fe20008000000 */
[----:B------:R-:W-:Y:S01]  /*4db0*/  IMAD.U32 R10, RZ, RZ, UR8 ;  /* 0x00000008ff0a7e24 */ /* 0x000fe2000f8e00ff */
[----:B------:R-:W-:Y:S01]  /*4dc0*/  @!UP0 UIADD3 UR8, UPT, UPT, UR4, 0xa00, URZ ;  /* 0x00000a0004088890 */ /* 0x000fe2000fffe0ff */
[----:B------:R-:W-:Y:S01]  /*4dd0*/  IMAD.U32 R11, RZ, RZ, UR7 ;  /* 0x00000007ff0b7e24 */ /* 0x000fe2000f8e00ff */
[----:B------:R-:W-:Y:S01]  /*4de0*/  VOTEU.ALL UP0, P4 ;  /* 0x0000000000ff7886 */ /* 0x000fe20002000000 */
[----:B------:R-:W-:Y:S01]  /*4df0*/  UMOV UR12, UR36 ;  /* 0x00000024000c7c82 */ /* 0x000fe20008000000 */
[----:B------:R-:W-:Y:S01]  /*4e00*/  @!P4 R2UR UR16, R10 ;  /* 0x000000000a10c2ca */ /* 0x000fe200000e0000 */
[----:B------:R-:W-:Y:S01]  /*4e10*/  UPRMT UR7, UR37, 0x654, UR41 ;  /* 0x0000065425077896 */ /* 0x000fe20008000029 */
[----:B------:R-:W-:Y:S11]  /*4e20*/  @!P4 R2UR UR17, R11 ;  /* 0x000000000b11c2ca */ /* 0x000ff600000e0000 */
[----:B------:R-:W-:Y:S02]  /*4e30*/  @!UPT UIADD3 URZ, UPT, UPT, URZ, URZ, URZ ;  /* 0x000000fffffff290 */ /* 0x000fe4000fffe0ff */
[----:B------:R2:W-:Y:S01]  /*4e40*/  @!UP1 UTMALDG.3D [UR40], [UR16], desc[UR14] ;  /* 0x00000e28100095b4 */ /* 0x0005e20008011000 */
[----:B------:R2:W-:Y:S01]  /*4e50*/  @!UP0 UTMALDG.3D [UR8], [UR16], desc[UR14] ;  /* 0x00000e08100085b4 */ /* 0x0005e20008011000 */
[----:B------:R3:W-:Y:S01]  /*4e60*/  @!P4 SYNCS.ARRIVE.TRANS64.RED.A0TR RZ, [UR4+0x70], R0 ;  /* 0x00007000ffffc9a7 */ /* 0x0007e20008300404 */
[----:B------:R-:W-:Y:S01]  /*4e70*/  SYNCS.ARRIVE.TRANS64.RED.A1T0 RZ, [UR7], RZ ;  /* 0x000000ffffff79a7 */ /* 0x000fe20008100407 */
[----:B---3--:R-:W-:Y:S01]  /*4e80*/  @!P4 IMAD.X R0, RZ, RZ, R39, P0 ;  /* 0x000000ffff00c224 */ /* 0x008fe200000e0627 */
[----:B------:R-:W3:Y:S02]  /*4e90*/  SYNCS.PHASECHK.TRANS64.TRYWAIT P2, [UR4+0x98], R12 ;  /* 0x0000980cff0075a7 */ /* 0x000ee40008041104 */
[----:B--23--:R-:W-:Y:S05]  /*4ea0*/  @!P2 BRA `(.L_x_96) ;  /* 0x0000004400b4a947 */ /* 0x00cfea0003800000 */
.L_x_193:
        /* <DEDUP_REMOVED lines=8> */
[----:B------:R-:W-:Y:S01]  /*4f30*/  @!UP0 UIADD3 UR32, UPT, UPT, UR4, 0x1200, URZ ;  /* 0x0000120004208890 */ /* 0x000fe2000fffe0ff */
[----:B------:R-:W-:Y:S01]  /*4f40*/  @!P4 IADD3 R21, P0, PT, R38, 0x580, RZ ;  /* 0x000005802615c810 */ /* 0x000fe20007f1e0ff */
[----:B------:R-:W-:Y:S01]  /*4f50*/  UMOV UR35, UR43 ;  /* 0x0000002b00237c82 */ /* 0x000fe20008000000 */
[----:B------:R-:W-:Y:S02]  /*4f60*/  @!UP0 UIADD3 UR10, UPT, UPT, UR42, 0x50, URZ ;  /* 0x000000502a0a8890 */ /* 0x000fe4000fffe0ff */
[----:B------:R-:W-:Y:S01]  /*4f70*/  IMAD.U32 R10, RZ, RZ, UR8 ;  /* 0x00000008ff0a7e24 */ /* 0x000fe2000f8e00ff */
[----:B------:R-:W-:Y:S01]  /*4f80*/  @!UP0 UIADD3 UR8, UPT, UPT, UR4, 0x1a00, URZ ;  /* 0x00001a0004088890 */ /* 0x000fe2000fffe0ff */
[----:B------:R-:W-:Y:S01]  /*4f90*/  IMAD.U32 R11, RZ, RZ, UR7 ;  /* 0x00000007ff0b7e24 */ /* 0x000fe2000f8e00ff */
[----:B------:R-:W-:Y:S01]  /*4fa0*/  VOTEU.ALL UP0, P4 ;  /* 0x0000000000ff7886 */ /* 0x000fe20002000000 */
[----:B------:R-:W-:Y:S01]  /*4fb0*/  UMOV UR9, UR33 ;  /* 0x0000002100097c82 */ /* 0x000fe20008000000 */
[----:B------:R-:W-:Y:S01]  /*4fc0*/  @!P4 R2UR UR16, R10 ;  /* 0x000000000a10c2ca */ /* 0x000fe200000e0000 */
[----:B------:R-:W-:Y:S01]  /*4fd0*/  UMOV UR11, UR43 ;  /* 0x0000002b000b7c82 */ /* 0x000fe20008000000 */
[----:B------:R-:W-:Y:S01]  /*4fe0*/  @!P4 R2UR UR17, R11 ;  /* 0x000000000b11c2ca */ /* 0x000fe200000e0000 */
[----:B------:R-:W-:Y:S01]  /*4ff0*/  UMOV UR12, UR36 ;  /* 0x00000024000c7c82 */ /* 0x000fe20008000000 */
[----:B------:R-:W-:Y:S01]  /*5000*/  UPRMT UR7, UR37, 0x654, UR33 ;  /* 0x0000065425077896 */ /* 0x000fe20008000021 */
[----:B------:R-:W-:Y:S10]  /*5010*/  @!P4 IMAD.X R20, RZ, RZ, R39, P0 ;  /* 0x000000ffff14c224 */ /* 0x000ff400000e0627 */
[----:B------:R2:W-:Y:S01]  /*5020*/  @!UP1 UTMALDG.3D [UR32], [UR16], desc[UR14] ;  /* 0x00000e20100095b4 */ /* 0x0005e20008011000 */
[----:B------:R2:W-:Y:S01]  /*5030*/  @!UP0 UTMALDG.3D [UR8], [UR16], desc[UR14] ;  /* 0x00000e08100085b4 */ /* 0x0005e20008011000 */
[----:B------:R2:W-:Y:S01]  /*5040*/  @!P4 SYNCS.ARRIVE.TRANS64.RED.A0TR RZ, [UR4+0x78], R0 ;  /* 0x00007800ffffc9a7 */ /* 0x0005e20008300404 */
[----:B------:R-:W-:Y:S01]  /*5050*/  SYNCS.ARRIVE.TRANS64.RED.A1T0 RZ, [UR7], RZ ;  /* 0x000000ffffff79a7 */ /* 0x000fe20008100407 */
[----:B------:R-:W3:Y:S02]  /*5060*/  SYNCS.PHASECHK.TRANS64.TRYWAIT P2, [UR4+0xa0], R12 ;  /* 0x0000a00cff0075a7 */ /* 0x000ee40008041104 */
[----:B--23--:R-:W-:Y:S05]  /*5070*/  @!P2 BRA `(.L_x_97) ;  /* 0x000000440058a947 */ /* 0x00cfea0003800000 */
.L_x_195:
[----:B------:R-:W2:Y:S01]  /*5080*/  LDC.64 R14, c[0x0][0xb10] ;  /* 0x0002c400ff0e7b82 */ /* 0x000ea20000000a00 */
[----:B------:R-:W-:Y:S01]  /*5090*/  @!P4 R2UR UR8, R21 ;  /* 0x000000001508c2ca */ /* 0x000fe200000e0000 */
[----:B------:R-:W-:Y:S01]  /*50a0*/  VOTEU.ALL UP0, P4 ;  /* 0x0000000000ff7886 */ /* 0x000fe20002000000 */
[----:B------:R-:W-:Y:S01]  /*50b0*/  @!P4 R2UR UR7, R20 ;  /* 0x000000001407c2ca */ /* 0x000fe200000e0000 */
[----:B------:R-:W-:Y:S01]  /*50c0*/  VOTEU.ALL UP1, P4 ;  /* 0x0000000000ff7886 */ /* 0x000fe20002020000 */
[----:B------:R-:W-:Y:S03]  /*50d0*/  UMOV UR14, 0x0 ;  /* 0x00000000000e7882 */ /* 0x000fe60000000000 */
[----:B------:R-:W3:Y:S01]  /*50e0*/  LDC.64 R10, c[0x0][0xb18] ;  /* 0x0002c600ff0a7b82 */ /* 0x000ee20000000a00 */
[----:B------:R-:W-:Y:S01]  /*50f0*/  @!UP0 UIADD3 UR26, UPT, UPT, UR42, 0x20, URZ ;  /* 0x000000202a1a8890 */ /* 0x000fe2000fffe0ff */
[----:B------:R-:W-:Y:S01]  /*5100*/  @P3 SHF.R.U32.HI R33, RZ, 0x10, R29 ;  /* 0x00000010ff213819 */ /* 0x000fe2000001161d */
[----:B------:R-:W-:Y:S01]  /*5110*/  @!UP0 UIADD3 UR24, UPT, UPT, UR4, 0x2200, URZ ;  /* 0x0000220004188890 */ /* 0x000fe2000fffe0ff */
[----:B------:R-:W-:Y:S01]  /*5120*/  VIADD R36, R36, 0x1 ;  /* 0x0000000124247836 */ /* 0x000fe20000000000 */
[----:B------:R-:W-:Y:S03]  /*5130*/  UMOV UR15, 0x10000000 ;  /* 0x10000000000f7882 */ /* 0x000fe60000000000 */
[----:B------:R-:W4:Y:S01]  /*5140*/  @!P1 LDC R0, c[0x0][0xb20] ;  /* 0x0002c800ff009b82 */ /* 0x000f220000000800 */
[----:B------:R-:W-:Y:S01]  /*5150*/  UMOV UR27, UR43 ;  /* 0x0000002b001b7c82 */ /* 0x000fe20008000000 */
[----:B------:R-:W-:Y:S01]  /*5160*/  IMAD.U32 R20, RZ, RZ, UR8 ;  /* 0x00000008ff147e24 */ /* 0x000fe2000f8e00ff */
[----:B------:R-:W-:Y:S05]  /*5170*/  UMOV UR28, UR36 ;  /* 0x00000024001c7c82 */ /* 0x000fea0008000000 */
[----:B-1----:R-:W1:Y:S01]  /*5180*/  @!P1 LDC R3, c[0x0][0xb0c] ;  /* 0x0002c300ff039b82 */ /* 0x002e620000000800 */
[----:B------:R-:W-:Y:S01]  /*5190*/  IMAD.U32 R21, RZ, RZ, UR7 ;  /* 0x00000007ff157e24 */ /* 0x000fe2000f8e00ff */
[----:B------:R-:W-:Y:S01]  /*51a0*/  @!UP0 UIADD3 UR10, UPT, UPT, UR42, 0x60, URZ ;  /* 0x000000602a0a8890 */ /* 0x000fe2000fffe0ff */
[----:B------:R-:W-:Y:S01]  /*51b0*/  @!P4 R2UR UR16, R20 ;  /* 0x000000001410c2ca */ /* 0x000fe200000e0000 */
[----:B------:R-:W-:Y:S01]  /*51c0*/  @!UP0 UIADD3 UR8, UPT, UPT, UR4, 0x2a00, URZ ;  /* 0x00002a0004088890 */ /* 0x000fe2000fffe0ff */
[----:B------:R-:W-:Y:S01]  /*51d0*/  @!P4 IMAD.MOV.U32 R20, RZ, RZ, 0x1000 ;  /* 0x00001000ff14c424 */ /* 0x000fe200078e00ff */
[----:B------:R-:W-:Y:S01]  /*51e0*/  @!P4 R2UR UR17, R21 ;  /* 0x000000001511c2ca */ /* 0x000fe200000e0000 */
[----:B------:R-:W-:Y:S01]  /*51f0*/  VOTEU.ALL UP0, P4 ;  /* 0x0000000000ff7886 */ /* 0x000fe20002000000 */
[----:B------:R-:W-:Y:S01]  /*5200*/  UMOV UR9, UR25 ;  /* 0x0000001900097c82 */ /* 0x000fe20008000000 */
[----:B------:R-:W-:Y:S01]  /*5210*/  UMOV UR11, UR43 ;  /* 0x0000002b000b7c82 */ /* 0x000fe20008000000 */
[----:B------:R-:W-:Y:S01]  /*5220*/  UMOV UR12, UR36 ;  /* 0x00000024000c7c82 */ /* 0x000fe20008000000 */
[----:B------:R-:W-:Y:S08]  /*5230*/  UPRMT UR7, UR37, 0x654, UR25 ;  /* 0x0000065425077896 */ /* 0x000ff00008000019 */
[----:B------:R1:W-:Y:S02]  /*5240*/  @!UP1 UTMALDG.3D [UR24], [UR16], desc[UR14] ;  /* 0x00000e18100095b4 */ /* 0x0003e40008011000 */
[----:B-1----:R-:W-:Y:S01]  /*5250*/  @!P1 ISETP.NE.AND P2, PT, R3, 0x1, PT ;  /* 0x000000010300980c */ /* 0x002fe20003f45270 */
[C---:B--2---:R-:W-:Y:S01]  /*5260*/  @!P1 IMAD.HI.U32 R14, R13.reuse, R14, RZ ;  /* 0x0000000e0d0e9227 */ /* 0x044fe200078e00ff */
[----:B---3--:R-:W-:Y:S01]  /*5270*/  @!P1 ISETP.NE.AND P0, PT, R10, 0x1, PT ;  /* 0x000000010a00980c */ /* 0x008fe20003f05270 */
[----:B------:R1:W-:Y:S01]  /*5280*/  @!UP0 UTMALDG.3D [UR8], [UR16], desc[UR14] ;  /* 0x00000e08100085b4 */ /* 0x0003e20008011000 */
[----:B------:R1:W-:Y:S01]  /*5290*/  @!P4 SYNCS.ARRIVE.TRANS64.RED.A0TR RZ, [UR4+0x80], R20 ;  /* 0x00008014ffffc9a7 */ /* 0x0003e20008300404 */
[C---:B------:R-:W-:Y:S01]  /*52a0*/  @!P1 IMAD.HI.U32 R11, R8.reuse, R11, RZ ;  /* 0x0000000b080b9227 */ /* 0x040fe200078e00ff */
[----:B------:R-:W-:Y:S04]  /*52b0*/  @!P1 SHF.R.U32.HI R14, RZ, R15, R14 ;  /* 0x0000000fff0e9219 */ /* 0x000fe8000001160e */
[----:B----4-:R-:W-:Y:S02]  /*52c0*/  @!P1 SHF.R.U32.HI R9, RZ, R0, R11 ;  /* 0x00000000ff099219 */ /* 0x010fe4000001160b */
[----:B------:R-:W-:Y:S02]  /*52d0*/  @!P1 SEL R14, R13, R14, !P2 ;  /* 0x0000000e0d0e9207 */ /* 0x000fe40005000000 */
[----:B------:R-:W-:Y:S05]  /*52e0*/  @!P1 SEL R9, R8, R9, !P0 ;  /* 0x0000000908099207 */ /* 0x000fea0004000000 */
[----:B------:R-:W-:Y:S01]  /*52f0*/  @!P1 IMAD.IADD R0, R9, 0x1, -R14 ;  /* 0x0000000109009824 */ /* 0x000fe200078e0a0e */
[----:B------:R-:W-:Y:S01]  /*5300*/  SYNCS.ARRIVE.TRANS64.RED.A1T0 RZ, [UR7], RZ ;  /* 0x000000ffffff79a7 */ /* 0x000fe20008100407 */
[----:B------:R-:W-:Y:S02]  /*5310*/  @!P1 IMAD.IADD R9, R14, 0x1, -R9 ;  /* 0x000000010e099824 */ /* 0x000fe400078e0a09 */
[----:B------:R-:W-:Y:S02]  /*5320*/  @!P1 IMAD R13, R0, R3, R13 ;  /* 0x00000003000d9224 */ /* 0x000fe400078e020d */
[----:B------:R-:W-:Y:S01]  /*5330*/  @!P1 IMAD R8, R9, R10, R8 ;  /* 0x0000000a09089224 */ /* 0x000fe200078e0208 */
[----:B------:R-:W2:Y:S02]  /*5340*/  SYNCS.PHASECHK.TRANS64.TRYWAIT P5, [UR4+0xa8], R12 ;  /* 0x0000a80cff0075a7 */ /* 0x000ea400080a1104 */
[----:B-12---:R-:W-:Y:S05]  /*5350*/  @!P5 BRA `(.L_x_98) ;  /* 0x0000004000b8d947 */ /* 0x006fea0003800000 */
.L_x_197:
[----:B-1----:R-:W-:Y:S01]  /*5360*/  @!P4 IADD3 R3, P0, PT, R38, 0x580, RZ ;  /* 0x000005802603c810 */ /* 0x002fe20007f1e0ff */
[----:B------:R-:W-:Y:S01]  /*5370*/  VOTEU.ALL UP0, P4 ;  /* 0x0000000000ff7886 */ /* 0x000fe20002000000 */
[----:B------:R-:W-:Y:S01]  /*5380*/  VOTEU.ALL UP1, P4 ;  /* 0x0000000000ff7886 */ /* 0x000fe20002020000 */
[----:B------:R-:W-:Y:S01]  /*5390*/  UMOV UR14, 0x0 ;  /* 0x00000000000e7882 */ /* 0x000fe20000000000 */
[----:B------:R-:W-:Y:S01]  /*53a0*/  @!P4 R2UR UR8, R3 ;  /* 0x000000000308c2ca */ /* 0x000fe200000e0000 */
[----:B------:R-:W-:Y:S01]  /*53b0*/  @!P4 IMAD.X R0, RZ, RZ, R39, P0 ;  /* 0x000000ffff00c224 */ /* 0x000fe200000e0627 */
[----:B------:R-:W-:Y:S01]  /*53c0*/  @!UP0 UIADD3 UR17, UPT, UPT, UR4, 0x88, URZ ;  /* 0x0000008804118890 */ /* 0x000fe2000fffe0ff */
[----:B------:R-:W-:Y:S01]  /*53d0*/  ISETP.NE.AND P0, PT, R36, 0x2, PT ;  /* 0x000000022400780c */ /* 0x000fe20003f05270 */
[----:B------:R-:W-:Y:S01]  /*53e0*/  @!UP0 UIADD3 UR18, UPT, UPT, UR42, 0x30, URZ ;  /* 0x000000302a128890 */ /* 0x000fe2000fffe0ff */
[----:B------:R-:W-:Y:S01]  /*53f0*/  LOP3.LUT R37, R37, 0x1, RZ, 0x3c, !PT ;  /* 0x0000000125257812 */ /* 0x000fe200078e3cff */
[----:B------:R-:W-:Y:S01]  /*5400*/  @!UP0 UIADD3 UR16, UPT, UPT, UR4, 0x3200, URZ ;  /* 0x0000320004108890 */ /* 0x000fe2000fffe0ff */
[----:B------:R-:W-:Y:S01]  /*5410*/  @!P4 R2UR UR7, R0 ;  /* 0x000000000007c2ca */ /* 0x000fe200000e0000 */
[----:B------:R-:W-:Y:S01]  /*5420*/  UMOV UR15, 0x10000000 ;  /* 0x10000000000f7882 */ /* 0x000fe20000000000 */
[----:B------:R-:W-:Y:S01]  /*5430*/  UMOV UR19, UR43 ;  /* 0x0000002b00137c82 */ /* 0x000fe20008000000 */
[----:B------:R-:W-:Y:S01]  /*5440*/  UMOV UR20, UR36 ;  /* 0x0000002400147c82 */ /* 0x000fe20008000000 */
[----:B------:R-:W-:Y:S01]  /*5450*/  @!UP0 UIADD3 UR10, UPT, UPT, UR42, 0x70, URZ ;  /* 0x000000702a0a8890 */ /* 0x000fe2000fffe0ff */
[----:B------:R-:W-:Y:S01]  /*5460*/  SEL R3, RZ, 0x1, P0 ;  /* 0x00000001ff037807 */ /* 0x000fe20000000000 */
[----:B------:R-:W-:Y:S01]  /*5470*/  IMAD.U32 R10, RZ, RZ, UR8 ;  /* 0x00000008ff0a7e24 */ /* 0x000fe2000f8e00ff */
[----:B------:R-:W-:Y:S01]  /*5480*/  @!UP0 UIADD3 UR8, UPT, UPT, UR4, 0x3a00, URZ ;  /* 0x00003a0004088890 */ /* 0x000fe2000fffe0ff */
[----:B------:R-:W-:Y:S01]  /*5490*/  IMAD.IADD R20, R8, 0x1, R62 ;  /* 0x0000000108147824 */ /* 0x000fe200078e023e */
[----:B------:R-:W-:Y:S01]  /*54a0*/  VOTEU.ALL UP0, P4 ;  /* 0x0000000000ff7886 */ /* 0x000fe20002000000 */
[----:B------:R-:W-:Y:S01]  /*54b0*/  UMOV UR11, UR43 ;  /* 0x0000002b000b7c82 */ /* 0x000fe20008000000 */
[----:B------:R-:W-:Y:S01]  /*54c0*/  @!P4 R2UR UR22, R10 ;  /* 0x000000000a16c2ca */ /* 0x000fe200000e0000 */
[----:B------:R-:W-:Y:S01]  /*54d0*/  UMOV UR12, UR36 ;  /* 0x00000024000c7c82 */ /* 0x000fe20008000000 */
[----:B------:R-:W-:Y:S01]  /*54e0*/  IMAD.U32 R11, RZ, RZ, UR7 ;  /* 0x00000007ff0b7e24 */ /* 0x000fe2000f8e00ff */
[----:B------:R-:W-:Y:S01]  /*54f0*/  UMOV UR9, UR17 ;  /* 0x0000001100097c82 */ /* 0x000fe20008000000 */
[----:B------:R-:W-:Y:S01]  /*5500*/  @P3 R2UR UR36, R33 ;  /* 0x00000000212432ca */ /* 0x000fe200000e0000 */
[----:B------:R-:W-:Y:S01]  /*5510*/  IMAD.IADD R21, R13, 0x1, R64 ;  /* 0x000000010d157824 */ /* 0x000fe200078e0240 */
[----:B------:R-:W-:Y:S02]  /*5520*/  LOP3.LUT R34, R34, R3, RZ, 0x3c, !PT ;  /* 0x0000000322227212 */ /* 0x000fe400078e3cff */
[----:B------:R-:W-:Y:S02]  /*5530*/  @!P4 R2UR UR23, R11 ;  /* 0x000000000b17c2ca */ /* 0x000fe400000e0000 */
[----:B------:R-:W-:Y:S11]  /*5540*/  SEL R36, R36, RZ, P0 ;  /* 0x000000ff24247207 */ /* 0x000ff60000000000 */
[----:B------:R2:W-:Y:S01]  /*5550*/  @!UP1 UTMALDG.3D [UR16], [UR22], desc[UR14] ;  /* 0x00000e10160095b4 */ /* 0x0005e20008011000 */
[----:B------:R2:W-:Y:S01]  /*5560*/  @!UP0 UTMALDG.3D [UR8], [UR22], desc[UR14] ;  /* 0x00000e08160085b4 */ /* 0x0005e20008011000 */
[----:B------:R2:W-:Y:S01]  /*5570*/  @!P4 SYNCS.ARRIVE.TRANS64.RED.A0TR RZ, [UR4+0x88], R27 ;  /* 0x0000881bffffc9a7 */ /* 0x0005e20008300404 */
[----:B------:R-:W-:Y:S01]  /*5580*/  UPLOP3.LUT UP0, UPT, UPT, UPT, UPT, 0x80, 0x8 ;  /* 0x000000000008789c */ /* 0x000fe20003f0f070 */
[----:B------:R-:W-:Y:S01]  /*5590*/  SYNCS.ARRIVE.TRANS64.RED.A1T0 RZ, [UR5], RZ ;  /* 0x000000ffffff79a7 */ /* 0x000fe20008100405 */
[----:B------:R-:W-:Y:S09]  /*55a0*/  @P3 BRA `(.L_x_99) ;  /* 0xfffffff0002c3947 */ /* 0x000ff2000383ffff */
[----:B------:R-:W-:-:S04]  /*55b0*/  SHF.L.U32 R3, R37, 0x1f, RZ ;  /* 0x0000001f25037819 */ /* 0x000fc800000006ff */
[----:B------:R-:W1:Y:S02]  /*55c0*/  SYNCS.PHASECHK.TRANS64.TRYWAIT P0, [UR4+0x90], R3 ;  /* 0x00009003ff0075a7 */ /* 0x000e640008001104 */
[----:B-1----:R-:W-:Y:S05]  /*55d0*/  @!P0 BRA `(.L_x_100) ;  /* 0x0000004000308947 */ /* 0x002fea0003800000 */
.L_x_199:
[----:B------:R-:W3:Y:S02]  /*55e0*/  SYNCS.PHASECHK.TRANS64.TRYWAIT P0, [UR4+0x98], R3 ;  /* 0x00009803ff0075a7 */ /* 0x000ee40008001104 */
[----:B---3--:R-:W-:Y:S05]  /*55f0*/  @!P0 BRA `(.L_x_101) ;  /* 0x0000004000408947 */ /* 0x008fea0003800000 */
.L_x_201:
[----:B------:R-:W3:Y:S02]  /*5600*/  SYNCS.PHASECHK.TRANS64.TRYWAIT P0, [UR4+0xa0], R3 ;  /* 0x0000a003ff0075a7 */ /* 0x000ee40008001104 */
[----:B---3--:R-:W-:Y:S05]  /*5610*/  @!P0 BRA `(.L_x_102) ;  /* 0x0000004000508947 */ /* 0x008fea0003800000 */
.L_x_203:
[----:B-1----:R-:W-:-:S07]  /*5620*/  MOV R0, UR4 ;  /* 0x0000000400007c02 */ /* 0x002fce0008000f00 */
.L_x_103:
[----:B-1----:R-:W-:-:S04]  /*5630*/  SHF.L.U32 R3, R37, 0x1f, RZ ;  /* 0x0000001f25037819 */ /* 0x002fc800000006ff */
[----:B------:R1:W3:Y:S03]  /*5640*/  SYNCS.PHASECHK.TRANS64.TRYWAIT P0, [R0+URZ+0xa8], R3 ;  /* 0x0000a803000075a7 */ /* 0x0002e600080011ff */
[----:B---3--:R-:W-:Y:S05]  /*5650*/  @!P0 NANOSLEEP.SYNCS 0x989680 ;  /* 0x009896800000895d */ /* 0x008fea0003900000 */
[----:B------:R-:W3:Y:S02]  /*5660*/  @!P0 SYNCS.PHASECHK.TRANS64 P0, [R0+URZ+0xa8], R3 ;  /* 0x0000a803000085a7 */ /* 0x000ee400080010ff */
[----:B--23--:R-:W-:Y:S05]  /*5670*/  @P0 EXIT ;  /* 0x000000000000094d */ /* 0x00cfea0003800000 */
[----:B------:R-:W-:Y:S05]  /*5680*/  BRA `(.L_x_103) ;  /* 0xfffffffc00e87947 */ /* 0x000fea000383ffff */
.L_x_88:
[----:B------:R-:W-:-:S06]  /*5690*/  UISETP.GE.AND UP0, UPT, UR10, 0x4, UPT ;  /* 0x000000040a00788c */ /* 0x000fcc000bf06270 */
[----:B------:R-:W-:-:S13]  /*56a0*/  PLOP3.LUT P0, PT, PT, PT, UP0, 0x80, 0x8 ;  /* 0x000000000008781c */ /* 0x000fda0003f0f008 */
[----:B------:R-:W-:Y:S05]  /*56b0*/  @!P0 EXIT ;  /* 0x000000000000894d */ /* 0x000fea0003800000 */
[----:B------:R-:W-:Y:S01]  /*56c0*/  BAR.SYNC.DEFER_BLOCKING 0x6, 0xa0 ;  /* 0x0182800000007b1d */ /* 0x000fe20000010000 */
[----:B------:R-:W-:Y:S02]  /*56d0*/  IMAD.SHL.U32 R4, R70, 0x200000, RZ ;  /* 0x0020000046047824 */ /* 0x000fe400078e00ff */
[----:B------:R-:W-:Y:S02]  /*56e0*/  HFMA2 R75, -RZ, RZ, 0, 5.9604644775390625e-08 ;  /* 0x00000001ff4b7431 */ /* 0x000fe400000001ff */
[C---:B------:R-:W-:Y:S01]  /*56f0*/  IMAD.SHL.U32 R69, R76.reuse, 0x10, RZ ;  /* 0x000000104c457824 */ /* 0x040fe200078e00ff */
[----:B------:R-:W-:Y:S01]  /*5700*/  MOV R73, RZ ;  /* 0x000000ff00497202 */ /* 0x000fe20000000f00 */
[----:B------:R-:W-:Y:S01]  /*5710*/  IMAD.U32 R33, R76, 0x10000, RZ ;  /* 0x000100004c217824 */ /* 0x000fe200078e00ff */
[----:B------:R-:W-:Y:S01]  /*5720*/  UMOV UR44, 0x400 ;  /* 0x00000400002c7882 */ /* 0x000fe20000000000 */
[----:B------:R-:W1:Y:S01]  /*5730*/  LDC R67, c[0x0][0x370] ;  /* 0x0000dc00ff437b82 */ /* 0x000e620000000800 */
[----:B------:R-:W-:Y:S01]  /*5740*/  ULEA UR44, UR37, UR44, 0x18 ;  /* 0x0000002c252c7291 */ /* 0x000fe2000f8ec0ff */
[----:B------:R-:W-:Y:S01]  /*5750*/  LOP3.LUT R4, R4, 0x200000, RZ, 0xc0, !PT ;  /* 0x0020000004047812 */ /* 0x000fe200078ec0ff */
[----:B------:R-:W-:Y:S01]  /*5760*/  IMAD.SHL.U32 R68, R76, 0x2, RZ ;  /* 0x000000024c447824 */ /* 0x000fe200078e00ff */
[C---:B------:R-:W-:Y:S01]  /*5770*/  LOP3.LUT R5, R69.reuse, 0x40, RZ, 0xc0, !PT ;  /* 0x0000004045057812 */ /* 0x040fe200078ec0ff */
[----:B------:R-:W-:Y:S01]  /*5780*/  IMAD.SHL.U32 R3, R70, 0x200, RZ ;  /* 0x0000020046037824 */ /* 0x000fe200078e00ff */
[----:B------:R-:W-:Y:S01]  /*5790*/  LOP3.LUT R2, R69, 0x5b0, RZ, 0xc0, !PT ;  /* 0x000005b045027812 */ /* 0x000fe200078ec0ff */
[----:B------:R-:W-:Y:S01]  /*57a0*/  UIADD3 UR4, UPT, UPT, UR44, 0x200, URZ ;  /* 0x000002002c047890 */ /* 0x000fe2000fffe0ff */
[----:B------:R-:W2:Y:S01]  /*57b0*/  LDC R28, c[0x0][0xb0c] ;  /* 0x0002c300ff1c7b82 */ /* 0x000ea20000000800 */
[----:B------:R-:W-:Y:S01]  /*57c0*/  LOP3.LUT R33, R4, 0x400000, R33, 0xf8, !PT ;  /* 0x0040000004217812 */ /* 0x000fe200078ef821 */
[----:B------:R-:W-:Y:S01]  /*57d0*/  IMAD.MOV.U32 R30, RZ, RZ, RZ ;  /* 0x000000ffff1e7224 */ /* 0x000fe200078e00ff */
[----:B------:R-:W-:Y:S01]  /*57e0*/  LOP3.LUT R68, R5, 0x8, R68, 0xf8, !PT ;  /* 0x0000000805447812 */ /* 0x000fe200078ef844 */
[----:B------:R-:W-:Y:S01]  /*57f0*/  IMAD.MOV.U32 R74, RZ, RZ, RZ ;  /* 0x000000ffff4a7224 */ /* 0x000fe200078e00ff */
[----:B------:R-:W-:Y:S01]  /*5800*/  LOP3.LUT R3, R2, 0x200, R3, 0xf8, !PT ;  /* 0x0000020002037812 */ /* 0x000fe200078ef803 */
[----:B------:R-:W-:Y:S01]  /*5810*/  IMAD.MOV.U32 R80, RZ, RZ, RZ ;  /* 0x000000ffff507224 */ /* 0x000fe200078e00ff */
[----:B------:R-:W-:Y:S01]  /*5820*/  LOP3.LUT P0, RZ, R69, 0x40, RZ, 0xc0, !PT ;  /* 0x0000004045ff7812 */ /* 0x000fe2000780c0ff */
[----:B------:R-:W3:Y:S01]  /*5830*/  LDC R65, c[0x0][0xb20] ;  /* 0x0002c800ff417b82 */ /* 0x000ee20000000800 */
[----:B------:R-:W4:Y:S01]  /*5840*/  LDS R0, [UR44+0x170] ;  /* 0x0001702cff007984 */ /* 0x000f220008000800 */
[----:B------:R-:W-:Y:S01]  /*5850*/  LOP3.LUT R68, R3, R68, RZ, 0xfc, !PT ;  /* 0x0000004403447212 */ /* 0x000fe200078efcff */
[----:B------:R-:W-:Y:S01]  /*5860*/  IMAD.U32 R71, RZ, RZ, UR4 ;  /* 0x00000004ff477e24 */ /* 0x000fe2000f8e00ff */
[----:B------:R-:W-:Y:S01]  /*5870*/  LOP3.LUT R76, R76, 0x60, RZ, 0xc0, !PT ;  /* 0x000000604c4c7812 */ /* 0x000fe200078ec0ff */
[----:B------:R-:W1:Y:S03]  /*5880*/  LDCU.64 UR50, c[0x0][0x348] ;  /* 0x00006900ff3277ac */ /* 0x000e660008000a00 */
[----:B------:R-:W1:Y:S01]  /*5890*/  LDC R27, c[0x0][0xb30] ;  /* 0x0002cc00ff1b7b82 */ /* 0x000e620000000800 */
[----:B------:R-:W1:Y:S01]  /*58a0*/  LDCU.64 UR38, c[0x0][0x888] ;  /* 0x00011100ff2677ac */ /* 0x000e620008000a00 */
[----:B------:R-:W-:Y:S01]  /*58b0*/  UMOV UR45, URZ ;  /* 0x000000ff002d7c82 */ /* 0x000fe20008000000 */
[----:B------:R-:W-:-:S05]  /*58c0*/  UMOV UR48, URZ ;  /* 0x000000ff00307c82 */ /* 0x000fca0008000000 */
[----:B------:R-:W1:Y:S08]  /*58d0*/  LDC.64 R56, c[0x0][0x888] ;  /* 0x00022200ff387b82 */ /* 0x000e700000000a00 */
[----:B------:R-:W1:Y:S08]  /*58e0*/  LDC.64 R60, c[0x0][0xb10] ;  /* 0x0002c400ff3c7b82 */ /* 0x000e700000000a00 */
[----:B------:R-:W1:Y:S08]  /*58f0*/  LDC.64 R24, c[0x0][0xb18] ;  /* 0x0002c600ff187b82 */ /* 0x000e700000000a00 */
[----:B------:R-:W1:Y:S01]  /*5900*/  LDC.64 R22, c[0x0][0xb28] ;  /* 0x0002ca00ff167b82 */ /* 0x000e620000000a00 */
[----:B----4-:R-:W-:Y:S01]  /*5910*/  IMAD.IADD R33, R0, 0x1, R33 ;  /* 0x0000000100217824 */ /* 0x010fe200078e0221 */
[----:B------:R-:W-:-:S06]  /*5920*/  P2R R0, PR, RZ, 0x1 ;  /* 0x00000001ff007803 */ /* 0x000fcc0000000000 */
[----:B------:R-:W4:Y:S08]  /*5930*/  LDC.64 R58, c[0x0][0x890] ;  /* 0x00022400ff3a7b82 */ /* 0x000f300000000a00 */
[----:B------:R-:W1:Y:S08]  /*5940*/  LDC.64 R54, c[0x0][0x8b0] ;  /* 0x00022c00ff367b82 */ /* 0x000e700000000a00 */
[----:B------:R-:W1:Y:S08]  /*5950*/  LDC.64 R52, c[0x0][0x8a8] ;  /* 0x00022a00ff347b82 */ /* 0x000e700000000a00 */
[----:B--23--:R-:W1:Y:S02]  /*5960*/  LDC R66, c[0x0][0x374] ;  /* 0x0000dd00ff427b82 */ /* 0x00ce640000000800 */
.L_x_147:
[C---:B------:R-:W-:Y:S02]  /*5970*/  LEA R0, R80.reuse, UR44, 0x3 ;  /* 0x0000002c50007c11 */ /* 0x040fe4000f8e18ff */
[----:B------:R-:W-:Y:S02]  /*5980*/  SHF.L.U32 R3, R73, 0x1f, RZ ;  /* 0x0000001f49037819 */ /* 0x000fe400000006ff */
[----:B------:R-:W-:Y:S02]  /*5990*/  LEA R16, R80, UR44, 0x4 ;  /* 0x0000002c50107c11 */ /* 0x000fe4000f8e20ff */
[----:B--2---:R-:W2:Y:S02]  /*59a0*/  SYNCS.PHASECHK.TRANS64.TRYWAIT P0, [R0+URZ+0xc0], R3 ;  /* 0x0000c003000075a7 */ /* 0x004ea400080011ff */
[----:B--2---:R-:W-:Y:S05]  /*59b0*/  @!P0 BRA `(.L_x_104) ;  /* 0x0000003c00808947 */ /* 0x004fea0003800000 */
.L_x_204:
[----:B------:R-:W3:Y:S01]  /*59c0*/  LDC.64 R12, c[0x0][0xb10] ;  /* 0x0002c400ff0c7b82 */ /* 0x000ee20000000a00 */
[----:B------:R-:W4:Y:S01]  /*59d0*/  LDS.128 R16, [R16+0x150] ;  /* 0x0001500010107984 */ /* 0x000f220000000c00 */
[----:B-1----:R-:W-:Y:S01]  /*59e0*/  ISETP.NE.AND P1, PT, R27, 0x1, PT ;  /* 0x000000011b00780c */ /* 0x002fe20003f25270 */
[----:B--2---:R-:W-:Y:S01]  /*59f0*/  VIADD R0, R0, 0xd0 ;  /* 0x000000d000007836 */ /* 0x004fe20000000000 */
[----:B------:R-:W-:Y:S04]  /*5a00*/  ISETP.GE.AND P0, PT, R26, 0x1, PT ;  /* 0x000000011a00780c */ /* 0x000fe80003f06270 */
[----:B------:R-:W1:Y:S01]  /*5a10*/  LDC.64 R10, c[0x0][0xb18] ;  /* 0x0002c600ff0a7b82 */ /* 0x000e620000000a00 */
[----:B------:R-:W-:Y:S01]  /*5a20*/  PRMT R0, RZ, 0x654, R0 ;  /* 0x00000654ff007816 */ /* 0x000fe20000000000 */
[----:B------:R-:W-:Y:S01]  /*5a30*/  @!PT LDS RZ, [RZ] ;  /* 0x00000000fffff984 */ /* 0x000fe20000000800 */
[----:B------:R-:W-:Y:S01]  /*5a40*/  @!PT LDS RZ, [RZ] ;  /* 0x00000000fffff984 */ /* 0x000fe20000000800 */
[----:B------:R-:W-:Y:S01]  /*5a50*/  @!PT LDS RZ, [RZ] ;  /* 0x00000000fffff984 */ /* 0x000fe20000000800 */
[----:B------:R-:W-:Y:S01]  /*5a60*/  @!PT LDS RZ, [RZ] ;  /* 0x00000000fffff984 */ /* 0x000fe20000000800 */
[----:B------:R2:W-:Y:S06]  /*5a70*/  MEMBAR.ALL.CTA ;  /* 0x0000000000007992 */ /* 0x0005ec0000008000 */
[----:B--2---:R-:W2:Y:S01]  /*5a80*/  FENCE.VIEW.ASYNC.S ;  /* 0x00000000000073c6 */ /* 0x004ea20000000000 */
[----:B------:R-:W1:Y:S08]  /*5a90*/  @!P1 LDC R14, c[0x0][0xb20] ;  /* 0x0002c800ff0e9b82 */ /* 0x000e700000000800 */
[----:B------:R-:W1:Y:S01]  /*5aa0*/  @!P1 LDC R9, c[0x0][0xb0c] ;  /* 0x0002c300ff099b82 */ /* 0x000e620000000800 */
[----:B--2---:R2:W-:Y:S01]  /*5ab0*/  SYNCS.ARRIVE.TRANS64.RED.A1T0 RZ, [R0+URZ], RZ ;  /* 0x000000ff00ff79a7 */ /* 0x0045e200081004ff */
[----:B----4-:R-:W-:Y:S04]  /*5ac0*/  LOP3.LUT P4, RZ, R18, 0x1, RZ, 0xc0, !PT ;  /* 0x0000000112ff7812 */ /* 0x010fe8000788c0ff */
[----:B------:R-:W-:Y:S09]  /*5ad0*/  P2R R77, PR, RZ, 0x10 ;  /* 0x00000010ff4d7803 */ /* 0x000ff20000000000 */
[----:B------:R-:W-:Y:S02]  /*5ae0*/  @P4 MOV R31, R16 ;  /* 0x00000010001f4202 */ /* 0x000fe40000000f00 */
[----:B------:R-:W-:Y:S01]  /*5af0*/  @P4 LOP3.LUT R29, R17, 0xffff, RZ, 0xc0, !PT ;  /* 0x0000ffff111d4812 */ /* 0x000fe200078ec0ff */
[----:B--23--:R-:W-:Y:S06]  /*5b00*/  @!P0 BRA `(.L_x_105) ;  /* 0x0000000000a48947 */ /* 0x00cfec0003800000 */
[----:B------:R-:W-:Y:S01]  /*5b10*/  IMAD.HI.U32 R36, R66, R25, RZ ;  /* 0x0000001942247227 */ /* 0x000fe200078e00ff */
[----:B------:R-:W-:Y:S02]  /*5b20*/  ISETP.NE.AND P0, PT, R24, 0x1, PT ;  /* 0x000000011800780c */ /* 0x000fe40003f05270 */
[----:B------:R-:W-:Y:S01]  /*5b30*/  ISETP.NE.AND P2, PT, R26, 0x1, PT ;  /* 0x000000011a00780c */ /* 0x000fe20003f45270 */
[-C--:B------:R-:W-:Y:S01]  /*5b40*/  IMAD.HI.U32 R34, R67, R60.reuse, RZ ;  /* 0x0000003c43227227 */ /* 0x080fe200078e00ff */
[----:B------:R-:W-:Y:S02]  /*5b50*/  SHF.R.U32.HI R37, RZ, R65, R36 ;  /* 0x00000041ff257219 */ /* 0x000fe40000011624 */
[----:B------:R-:W-:Y:S01]  /*5b60*/  ISETP.NE.AND P3, PT, R28, 0x1, PT ;  /* 0x000000011c00780c */ /* 0x000fe20003f65270 */
[----:B------:R-:W-:Y:S01]  /*5b70*/  IMAD.HI.U32 R40, R29, R25, RZ ;  /* 0x000000191d287227 */ /* 0x000fe200078e00ff */
[----:B------:R-:W-:Y:S02]  /*5b80*/  SHF.R.U32.HI R34, RZ, R61, R34 ;  /* 0x0000003dff227219 */ /* 0x000fe40000011622 */
[----:B------:R-:W-:Y:S01]  /*5b90*/  SEL R3, R66, R37, !P0 ;  /* 0x0000002542037207 */ /* 0x000fe20004000000 */
[----:B------:R-:W-:Y:S01]  /*5ba0*/  IMAD.HI.U32 R38, R31, R60, RZ ;  /* 0x0000003c1f267227 */ /* 0x000fe200078e00ff */
[----:B------:R-:W-:Y:S03]  /*5bb0*/  SEL R7, R67, R34, !P3 ;  /* 0x0000002243077207 */ /* 0x000fe60005800000 */
[-C--:B------:R-:W-:Y:S01]  /*5bc0*/  IMAD.HI.U32 R34, R3, R22.reuse, RZ ;  /* 0x0000001603227227 */ /* 0x080fe200078e00ff */
[----:B------:R-:W-:Y:S03]  /*5bd0*/  SHF.R.U32.HI R38, RZ, R61, R38 ;  /* 0x0000003dff267219 */ /* 0x000fe60000011626 */
[----:B------:R-:W-:Y:S01]  /*5be0*/  IMAD.HI.U32 R36, R7, R22, RZ ;  /* 0x0000001607247227 */ /* 0x000fe200078e00ff */
[----:B------:R-:W-:Y:S02]  /*5bf0*/  @P2 SHF.R.U32.HI R3, RZ, R23, R34 ;  /* 0x00000017ff032219 */ /* 0x000fe40000011622 */
[----:B------:R-:W-:Y:S02]  /*5c00*/  SHF.R.U32.HI R34, RZ, R65, R40 ;  /* 0x00000041ff227219 */ /* 0x000fe40000011628 */
[----:B------:R-:W-:Y:S01]  /*5c10*/  @P2 SHF.R.U32.HI R7, RZ, R23, R36 ;  /* 0x00000017ff072219 */ /* 0x000fe20000011624 */
[C---:B------:R-:W-:Y:S01]  /*5c20*/  IMAD R2, R26.reuse, R3, RZ ;  /* 0x000000031a027224 */ /* 0x040fe200078e02ff */
[----:B------:R-:W-:Y:S02]  /*5c30*/  SEL R5, R29, R34, !P0 ;  /* 0x000000221d057207 */ /* 0x000fe40004000000 */
[----:B------:R-:W-:Y:S01]  /*5c40*/  SEL R3, R31, R38, !P3 ;  /* 0x000000261f037207 */ /* 0x000fe20005800000 */
[----:B------:R-:W-:Y:S01]  /*5c50*/  IMAD R4, R26, R7, RZ ;  /* 0x000000071a047224 */ /* 0x000fe200078e02ff */
[C---:B------:R-:W-:Y:S01]  /*5c60*/  ISETP.GE.AND P0, PT, R5.reuse, R2, PT ;  /* 0x000000020500720c */ /* 0x040fe20003f06270 */
[----:B------:R-:W-:Y:S03]  /*5c70*/  IMAD.HI.U32 R6, R5, R22, RZ ;  /* 0x0000001605067227 */ /* 0x000fe600078e00ff */
[----:B------:R-:W-:Y:S01]  /*5c80*/  ISETP.GE.OR P0, PT, R3, R4, P0 ;  /* 0x000000040300720c */ /* 0x000fe20000706670 */
[----:B------:R-:W-:Y:S01]  /*5c90*/  IMAD.MOV R4, RZ, RZ, -R3 ;  /* 0x000000ffff047224 */ /* 0x000fe200078e0a03 */
[-C--:B------:R-:W-:Y:S03]  /*5ca0*/  SHF.R.U32.HI R6, RZ, R23.reuse, R6 ;  /* 0x00000017ff067219 */ /* 0x080fe60000011606 */
[----:B------:R-:W-:Y:S01]  /*5cb0*/  IMAD R31, R28, R4, R31 ;  /* 0x000000041c1f7224 */ /* 0x000fe200078e021f */
[----:B------:R-:W-:Y:S05]  /*5cc0*/  SEL R15, R5, R6, !P2 ;  /* 0x00000006050f7207 */ /* 0x000fea0005000000 */
[----:B------:R-:W-:Y:S02]  /*5cd0*/  IMAD.MOV R6, RZ, RZ, -R15 ;  /* 0x000000ffff067224 */ /* 0x000fe400078e0a0f */
[C---:B------:R-:W-:Y:S04]  /*5ce0*/  @!P0 IMAD.HI.U32 R2, R3.reuse, R22, RZ ;  /* 0x0000001603028227 */ /* 0x040fe800078e00ff */
[----:B------:R-:W-:Y:S01]  /*5cf0*/  IMAD R6, R26, R6, R5 ;  /* 0x000000061a067224 */ /* 0x000fe200078e0205 */
[----:B------:R-:W-:Y:S04]  /*5d00*/  @!P0 SHF.R.U32.HI R2, RZ, R23, R2 ;  /* 0x00000017ff028219 */ /* 0x000fe80000011602 */
[----:B------:R-:W-:Y:S02]  /*5d10*/  @!P0 SEL R0, R3, R2, !P2 ;  /* 0x0000000203008207 */ /* 0x000fe40005000000 */
[----:B------:R-:W-:Y:S02]  /*5d20*/  IADD3 R2, PT, PT, -R5, RZ, RZ ;  /* 0x000000ff05027210 */ /* 0x000fe40007ffe1ff */
[----:B------:R-:W-:Y:S01]  /*5d30*/  @!P0 IADD3 R8, PT, PT, R15, -R0, RZ ;  /* 0x800000000f088210 */ /* 0x000fe20007ffe0ff */
[----:B------:R-:W-:Y:S02]  /*5d40*/  @!P0 IMAD R0, R7, R6, R0 ;  /* 0x0000000607008224 */ /* 0x000fe400078e0200 */
[----:B------:R-:W-:Y:S02]  /*5d50*/  IMAD R29, R24, R2, R29 ;  /* 0x00000002181d7224 */ /* 0x000fe400078e021d */
[----:B------:R-:W-:Y:S02]  /*5d60*/  @!P0 IMAD R5, R8, R26, R3 ;  /* 0x0000001a08058224 */ /* 0x000fe400078e0203 */
[----:B------:R-:W-:Y:S04]  /*5d70*/  @!P0 IMAD.MOV.U32 R3, RZ, RZ, R0 ;  /* 0x000000ffff038224 */ /* 0x000fe800078e0000 */
[----:B------:R-:W-:Y:S02]  /*5d80*/  IMAD R31, R3, R28, R31 ;  /* 0x0000001c031f7224 */ /* 0x000fe400078e021f */
[----:B------:R-:W-:Y:S07]  /*5d90*/  IMAD R29, R5, R24, R29 ;  /* 0x00000018051d7224 */ /* 0x000fee00078e021d */
.L_x_105:
[----:B-1----:R-:W-:Y:S01]  /*5da0*/  @!P1 ISETP.NE.AND P0, PT, R10, 0x1, PT ;  /* 0x000000010a00980c */ /* 0x002fe20003f05270 */
[----:B------:R-:W-:Y:S01]  /*5db0*/  @!P1 IMAD.HI.U32 R3, R29, R11, RZ ;  /* 0x0000000b1d039227 */ /* 0x000fe200078e00ff */
[----:B------:R-:W-:Y:S01]  /*5dc0*/  R2UR UR42, R21 ;  /* 0x00000000152a72ca */ /* 0x000fe200000e0000 */
[----:B------:R-:W-:Y:S01]  /*5dd0*/  BSSY.RECONVERGENT B6, `(.L_x_106) ;  /* 0x0000031000067945 */ /* 0x000fe20003800200 */
[----:B------:R-:W-:Y:S01]  /*5de0*/  R2UR UR41, R20 ;  /* 0x00000000142972ca */ /* 0x000fe200000e0000 */
[----:B------:R-:W-:Y:S01]  /*5df0*/  @!P1 IMAD.HI.U32 R0, R31, R12, RZ ;  /* 0x0000000c1f009227 */ /* 0x000fe200078e00ff */
[----:B------:R-:W-:Y:S02]  /*5e00*/  @!P1 SHF.R.U32.HI R2, RZ, R14, R3 ;  /* 0x0000000eff029219 */ /* 0x000fe40000011603 */
[----:B------:R-:W-:Y:S01]  /*5e10*/  @!P1 ISETP.NE.AND P2, PT, R9, 0x1, PT ;  /* 0x000000010900980c */ /* 0x000fe20003f45270 */
[----:B------:R-:W-:Y:S01]  /*5e20*/  VIADD R80, R80, 0x1 ;  /* 0x0000000150507836 */ /* 0x000fe20000000000 */
[----:B------:R-:W-:Y:S02]  /*5e30*/  @!P1 SEL R2, R29, R2, !P0 ;  /* 0x000000021d029207 */ /* 0x000fe40004000000 */
[----:B------:R-:W-:Y:S02]  /*5e40*/  @!P1 SHF.R.U32.HI R0, RZ, R13, R0 ;  /* 0x0000000dff009219 */ /* 0x000fe40000011600 */
[----:B------:R-:W-:Y:S01]  /*5e50*/  LOP3.LUT P0, RZ, R71, 0x90, RZ, 0xc0, !PT ;  /* 0x0000009047ff7812 */ /* 0x000fe2000780c0ff */
[----:B------:R-:W-:Y:S01]  /*5e60*/  USHF.L.U32 UR42, UR42, 0x6, URZ ;  /* 0x000000062a2a7899 */ /* 0x000fe200080006ff */
[----:B------:R-:W-:Y:S01]  /*5e70*/  @!P1 SEL R3, R31, R0, !P2 ;  /* 0x000000001f039207 */ /* 0x000fe20005000000 */
[----:B------:R-:W-:Y:S01]  /*5e80*/  USHF.L.U32 UR41, UR41, 0x7, URZ ;  /* 0x0000000729297899 */ /* 0x000fe200080006ff */
[----:B------:R-:W-:Y:S03]  /*5e90*/  @P4 SHF.R.U32.HI R72, RZ, 0x10, R17 ;  /* 0x00000010ff484819 */ /* 0x000fe60000011611 */
[----:B------:R-:W-:Y:S02]  /*5ea0*/  @!P1 IMAD.IADD R0, R2, 0x1, -R3 ;  /* 0x0000000102009824 */ /* 0x000fe400078e0a03 */
[----:B------:R-:W-:Y:S02]  /*5eb0*/  @!P1 IMAD.IADD R2, R3, 0x1, -R2 ;  /* 0x0000000103029824 */ /* 0x000fe400078e0a02 */
[----:B------:R-:W-:Y:S02]  /*5ec0*/  @!P1 IMAD R31, R0, R9, R31 ;  /* 0x00000009001f9224 */ /* 0x000fe400078e021f */
[----:B------:R-:W-:Y:S01]  /*5ed0*/  @!P1 IMAD R29, R2, R10, R29 ;  /* 0x0000000a021d9224 */ /* 0x000fe200078e021d */
[----:B------:R-:W-:Y:S06]  /*5ee0*/  @!P0 BRA `(.L_x_107) ;  /* 0x00000000007c8947 */ /* 0x000fec0003800000 */
[----:B------:R-:W1:Y:S01]  /*5ef0*/  LDCU.64 UR8, c[0x4][0x80] ;  /* 0x01001000ff0877ac */ /* 0x000e620008000a00 */
[----:B------:R-:W-:Y:S01]  /*5f00*/  MOV R2, 0x0 ;  /* 0x0000000000027802 */ /* 0x000fe20000000f00 */
[----:B------:R-:W-:Y:S02]  /*5f10*/  HFMA2 R12, -RZ, RZ, 0, 5.9604644775390625e-08 ;  /* 0x00000001ff0c7431 */ /* 0x000fe400000001ff */
[----:B------:R-:W-:Y:S01]  /*5f20*/  IMAD.MOV.U32 R8, RZ, RZ, 0x70 ;  /* 0x00000070ff087424 */ /* 0x000fe200078e00ff */
[----:B------:R2:W3:Y:S01]  /*5f30*/  LDC.64 R14, c[0x4][R2] ;  /* 0x01000000020e7b82 */ /* 0x0004e20000000a00 */
[----:B------:R-:W4:Y:S01]  /*5f40*/  LDCU.64 UR6, c[0x4][0x88] ;  /* 0x01001100ff0677ac */ /* 0x000f220008000a00 */
[----:B------:R-:W-:Y:S01]  /*5f50*/  IMAD.MOV.U32 R13, RZ, RZ, RZ ;  /* 0x000000ffff0d7224 */ /* 0x000fe200078e00ff */
[----:B------:R-:W2:Y:S01]  /*5f60*/  LDCU.64 UR4, c[0x4][0x8] ;  /* 0x01000100ff0477ac */ /* 0x000ea20008000a00 */
[----:B-1----:R-:W-:Y:S01]  /*5f70*/  MOV R5, UR9 ;  /* 0x0000000900057c02 */ /* 0x002fe20008000f00 */
[----:B------:R-:W-:Y:S01]  /*5f80*/  IMAD.U32 R4, RZ, RZ, UR8 ;  /* 0x00000008ff047e24 */ /* 0x000fe2000f8e00ff */
[----:B----4-:R-:W-:Y:S01]  /*5f90*/  MOV R7, UR7 ;  /* 0x0000000700077c02 */ /* 0x010fe20008000f00 */
[----:B------:R-:W-:Y:S01]  /*5fa0*/  IMAD.U32 R6, RZ, RZ, UR6 ;  /* 0x00000006ff067e24 */ /* 0x000fe2000f8e00ff */
[----:B--2---:R-:W-:Y:S01]  /*5fb0*/  MOV R11, UR5 ;  /* 0x00000005000b7c02 */ /* 0x004fe20008000f00 */
[----:B------:R-:W-:Y:S02]  /*5fc0*/  IMAD.U32 R10, RZ, RZ, UR4 ;  /* 0x00000004ff0a7e24 */ /* 0x000fe4000f8e00ff */
[----:B------:R-:W-:Y:S07]  /*5fd0*/  LEPC R20, `(.L_x_108) ;  /* 0x000000001014794e */ /* 0x000fee0000000000 */
[----:B---3-5:R-:W-:Y:S05]  /*5fe0*/  CALL.ABS.NOINC R14 ;  /* 0x000000000e007343 */ /* 0x028fea0003c00000 */
.L_x_108:
[----:B------:R-:W1:Y:S01]  /*5ff0*/  LDCU.64 UR8, c[0x4][0x80] ;  /* 0x01001000ff0877ac */ /* 0x000e620008000a00 */
[----:B------:R-:W2:Y:S01]  /*6000*/  LDC.64 R2, c[0x4][R2] ;  /* 0x0100000002027b82 */ /* 0x000ea20000000a00 */
[----:B------:R-:W-:Y:S02]  /*6010*/  HFMA2 R12, -RZ, RZ, 0, 5.9604644775390625e-08 ;  /* 0x00000001ff0c7431 */ /* 0x000fe400000001ff */
[----:B------:R-:W-:Y:S02]  /*6020*/  IMAD.MOV.U32 R8, RZ, RZ, 0x70 ;  /* 0x00000070ff087424 */ /* 0x000fe400078e00ff */
[----:B------:R-:W-:Y:S01]  /*6030*/  IMAD.MOV.U32 R13, RZ, RZ, RZ ;  /* 0x000000ffff0d7224 */ /* 0x000fe200078e00ff */
[----:B------:R-:W3:Y:S01]  /*6040*/  LDCU.64 UR6, c[0x4][0x88] ;  /* 0x01001100ff0677ac */ /* 0x000ee20008000a00 */
[----:B------:R-:W4:Y:S01]  /*6050*/  LDCU.64 UR4, c[0x4][0x8] ;  /* 0x01000100ff0477ac */ /* 0x000f220008000a00 */
[----:B-1----:R-:W-:Y:S02]  /*6060*/  MOV R4, UR8 ;  /* 0x0000000800047c02 */ /* 0x002fe40008000f00 */
[----:B------:R-:W-:Y:S02]  /*6070*/  MOV R5, UR9 ;  /* 0x0000000900057c02 */ /* 0x000fe40008000f00 */
[----:B---3--:R-:W-:Y:S01]  /*6080*/  MOV R7, UR7 ;  /* 0x0000000700077c02 */ /* 0x008fe20008000f00 */
[----:B------:R-:W-:Y:S01]  /*6090*/  IMAD.U32 R6, RZ, RZ, UR6 ;  /* 0x00000006ff067e24 */ /* 0x000fe2000f8e00ff */
[----:B----4-:R-:W-:Y:S01]  /*60a0*/  MOV R11, UR5 ;  /* 0x00000005000b7c02 */ /* 0x010fe20008000f00 */
[----:B------:R-:W-:Y:S02]  /*60b0*/  IMAD.U32 R10, RZ, RZ, UR4 ;  /* 0x00000004ff0a7e24 */ /* 0x000fe4000f8e00ff */
[----:B------:R-:W-:Y:S07]  /*60c0*/  LEPC R20, `(.L_x_107) ;  /* 0x000000001014794e */ /* 0x000fee0000000000 */
[----:B--2---:R-:W-:Y:S05]  /*60d0*/  CALL.ABS.NOINC R2 ;  /* 0x0000000002007343 */ /* 0x004fea0003c00000 */
.L_x_107:
[----:B------:R-:W-:Y:S05]  /*60e0*/  BSYNC.RECONVERGENT B6 ;  /* 0x0000000000067941 */ /* 0x000fea0003800200 */
.L_x_106:
[C---:B------:R-:W-:Y:S02]  /*60f0*/  ISETP.NE.U32.AND P3, PT, R58.reuse, RZ, PT ;  /* 0x000000ff3a00720c */ /* 0x040fe40003f65070 */
[----:B------:R-:W-:Y:S02]  /*6100*/  ISETP.NE.U32.AND P0, PT, RZ, UR38, PT ;  /* 0x00000026ff007c0c */ /* 0x000fe4000bf05070 */
[C---:B------:R-:W-:Y:S02]  /*6110*/  ISETP.NE.AND.EX P3, PT, R59.reuse, RZ, PT, P3 ;  /* 0x000000ff3b00720c */ /* 0x040fe40003f65330 */
[----:B------:R-:W-:Y:S02]  /*6120*/  ISETP.NE.U32.AND P4, PT, R58, RZ, PT ;  /* 0x000000ff3a00720c */ /* 0x000fe40003f85070 */
[----:B------:R-:W-:Y:S02]  /*6130*/  ISETP.NE.AND.EX P0, PT, RZ, UR39, PT, P0 ;  /* 0x00000027ff007c0c */ /* 0x000fe4000bf05300 */
[----:B------:R-:W-:Y:S02]  /*6140*/  ISETP.NE.U32.AND P2, PT, R54, RZ, PT ;  /* 0x000000ff3600720c */ /* 0x000fe40003f45070 */
[----:B------:R-:W-:Y:S02]  /*6150*/  ISETP.NE.U32.AND P1, PT, RZ, UR38, PT ;  /* 0x00000026ff007c0c */ /* 0x000fe4000bf25070 */
[----:B------:R-:W-:Y:S03]  /*6160*/  ISETP.NE.AND.EX P4, PT, R59, RZ, P0, P4 ;  /* 0x000000ff3b00720c */ /* 0x000fe60000785340 */
[----:B------:R-:W-:Y:S10]  /*6170*/  @!P3 BRA `(.L_x_109) ;  /* 0x00000000002cb947 */ /* 0x000ff40003800000 */
[----:B------:R-:W-:Y:S01]  /*6180*/  ISETP.NE.U32.AND P0, PT, R56, RZ, PT ;  /* 0x000000ff3800720c */ /* 0x000fe20003f05070 */
[----:B------:R-:W-:Y:S03]  /*6190*/  IMAD.MOV.U32 R63, RZ, RZ, 0x1 ;  /* 0x00000001ff3f7424 */ /* 0x000fe600078e00ff */
[----:B------:R-:W-:Y:S11]  /*61a0*/  ISETP.NE.AND.EX P0, PT, R57, RZ, PT, P0 ;  /* 0x000000ff3900720c */ /* 0x000ff60003f05300 */
[----:B------:R-:W-:Y:S02]  /*61b0*/  @!UPT UIADD3 URZ, UPT, UPT, URZ, URZ, URZ ;  /* 0x000000fffffff290 */ /* 0x000fe4000fffe0ff */
[----:B------:R-:W1:Y:S01]  /*61c0*/  @P0 LDC.64 R2, c[0x0][0x888] ;  /* 0x00022200ff020b82 */ /* 0x000e620000000a00 */
[----:B------:R-:W-:Y:S04]  /*61d0*/  @P0 IMAD R0, R58, UR36, RZ ;  /* 0x000000243a000c24 */ /* 0x000fe8000f8e02ff */
[----:B-1----:R-:W-:Y:S04]  /*61e0*/  @P0 IMAD.WIDE R2, R0, 0x4, R2 ;  /* 0x0000000400020825 */ /* 0x002fe800078e0202 */
[----:B------:R-:W-:Y:S01]  /*61f0*/  HFMA2 R0, -RZ, RZ, 0, 5.9604644775390625e-08 ;  /* 0x00000001ff007431 */ /* 0x000fe200000001ff */
[----:B-----5:R1:W5:Y:S04]  /*6200*/  @P0 LDG.E R35, desc[UR46][R2.64] ;  /* 0x0000002e02230981 */ /* 0x020368000c1e1900 */
[----:B------:R-:W-:Y:S01]  /*6210*/  @!P0 PRMT R63, R0, 0x7610, R63 ;  /* 0x00007610003f8816 */ /* 0x000fe2000000003f */
[----:B-1----:R-:W2:Y:S06]  /*6220*/  @!P0 LDC R35, c[0x0][0x880] ;  /* 0x00022000ff238b82 */ /* 0x002eac0000000800 */
.L_x_109:
[----:B------:R-:W-:Y:S02]  /*6230*/  ISETP.NE.AND.EX P2, PT, R55, RZ, PT, P2 ;  /* 0x000000ff3700720c */ /* 0x000fe40003f45320 */
[----:B------:R-:W-:Y:S02]  /*6240*/  PLOP3.LUT P0, PT, PT, PT, PT, 0x8, 0x80 ;  /* 0x000000000080781c */ /* 0x000fe40003f0e170 */
[----:B------:R-:W-:Y:S02]  /*6250*/  ISETP.NE.AND.EX P1, PT, RZ, UR39, PT, P1 ;  /* 0x00000027ff007c0c */ /* 0x000fe4000bf25310 */
[----:B------:R-:W-:Y:S07]  /*6260*/  @!P4 PLOP3.LUT P0, PT, P3, PT, PT, 0x80, 0x8 ;  /* 0x000000000008c81c */ /* 0x000fee0001f0f070 */
[----:B------:R-:W-:Y:S06]  /*6270*/  @!P2 BRA `(.L_x_110) ;  /* 0x000000000020a947 */ /* 0x000fec0003800000 */
[----:B------:R-:W-:Y:S04]  /*6280*/  ISETP.NE.U32.AND P2, PT, R52, RZ, PT ;  /* 0x000000ff3400720c */ /* 0x000fe80003f45070 */
[----:B------:R-:W-:Y:S11]  /*6290*/  ISETP.NE.AND.EX P2, PT, R53, RZ, PT, P2 ;  /* 0x000000ff3500720c */ /* 0x000ff60003f45320 */
[----:B------:R-:W-:Y:S02]  /*62a0*/  @!UPT UIADD3 URZ, UPT, UPT, URZ, URZ, URZ ;  /* 0x000000fffffff290 */ /* 0x000fe4000fffe0ff */
[----:B------:R-:W1:Y:S01]  /*62b0*/  @P2 LDC.64 R2, c[0x0][0x8a8] ;  /* 0x00022a00ff022b82 */ /* 0x000e620000000a00 */
[----:B------:R-:W-:Y:S04]  /*62c0*/  @P2 IMAD R0, R54, UR36, RZ ;  /* 0x0000002436002c24 */ /* 0x000fe8000f8e02ff */
[----:B-1----:R-:W-:Y:S05]  /*62d0*/  @P2 IMAD.WIDE R2, R0, 0x4, R2 ;  /* 0x0000000400022825 */ /* 0x002fea00078e0202 */
[----:B-----5:R1:W5:Y:S02]  /*62e0*/  @P2 LDG.E R32, desc[UR46][R2.64] ;  /* 0x0000002e02202981 */ /* 0x020364000c1e1900 */
[----:B-1----:R-:W3:Y:S02]  /*62f0*/  @!P2 LDC R32, c[0x0][0x8a0] ;  /* 0x00022800ff20ab82 */ /* 0x002ee40000000800 */
.L_x_110:
[----:B--2--5:R-:W-:Y:S01]  /*6300*/  FSETP.NEU.AND P2, PT, R35, RZ, PT ;  /* 0x000000ff2300720b */ /* 0x024fe20003f4d000 */
[----:B------:R-:W-:Y:S01]  /*6310*/  IMAD.SHL.U32 R81, R68, 0x2, RZ ;  /* 0x0000000244517824 */ /* 0x000fe200078e00ff */
[----:B------:R-:W-:Y:S01]  /*6320*/  SEL R5, RZ, 0xffffffff, P1 ;  /* 0xffffffffff057807 */ /* 0x000fe20000800000 */
[----:B------:R-:W-:Y:S01]  /*6330*/  BSSY B1, `(.L_x_111) ;  /* 0x0000033000017945 */ /* 0x000fe20003800000 */
[----:B------:R-:W-:Y:S01]  /*6340*/  @!P4 LOP3.LUT P1, RZ, R63, 0xff, RZ, 0xc0, !PT ;  /* 0x000000ff3fffc812 */ /* 0x000fe2000782c0ff */
[----:B------:R-:W-:Y:S01]  /*6350*/  IMAD.MOV.U32 R39, RZ, RZ, 0x1 ;  /* 0x00000001ff277424 */ /* 0x000fe200078e00ff */
[----:B------:R-:W-:Y:S01]  /*6360*/  @!P4 SEL R0, RZ, 0xffffffff, P2 ;  /* 0xffffffffff00c807 */ /* 0x000fe20001000000 */
[C---:B------:R-:W-:Y:S01]  /*6370*/  IMAD R34, R30.reuse, 0x40, R33 ;  /* 0x000000401e227824 */ /* 0x040fe200078e0221 */
[----:B------:R-:W-:Y:S01]  /*6380*/  LOP3.LUT R75, R75, 0x1, RZ, 0x3c, !PT ;  /* 0x000000014b4b7812 */ /* 0x000fe200078e3cff */
[----:B------:R-:W-:Y:S01]  /*6390*/  IMAD.MOV.U32 R38, RZ, RZ, RZ ;  /* 0x000000ffff267224 */ /* 0x000fe200078e00ff */
[----:B------:R-:W-:Y:S02]  /*63a0*/  @P0 SEL R0, R5, R0, !P1 ;  /* 0x0000000005000207 */ /* 0x000fe40004800000 */
[----:B------:R-:W-:Y:S02]  /*63b0*/  CS2R R50, SRZ ;  /* 0x0000000000327805 */ /* 0x000fe4000001ff00 */
[----:B------:R-:W-:Y:S02]  /*63c0*/  LEA R78, R30, UR44, 0x3 ;  /* 0x0000002c1e4e7c11 */ /* 0x000fe4000f8e18ff */
[----:B------:R-:W-:Y:S02]  /*63d0*/  CS2R R48, SRZ ;  /* 0x0000000000307805 */ /* 0x000fe4000001ff00 */
[----:B------:R-:W-:Y:S02]  /*63e0*/  @!P4 LOP3.LUT R0, R0, 0x1, RZ, 0xc0, !PT ;  /* 0x000000010000c812 */ /* 0x000fe400078ec0ff */
[----:B------:R-:W-:Y:S02]  /*63f0*/  CS2R R42, SRZ ;  /* 0x00000000002a7805 */ /* 0x000fe4000001ff00 */
[----:B------:R-:W-:Y:S02]  /*6400*/  SHF.L.U32 R3, R74, 0x1f, RZ ;  /* 0x0000001f4a037819 */ /* 0x000fe400000006ff */
[----:B------:R-:W-:Y:S02]  /*6410*/  CS2R R40, SRZ ;  /* 0x0000000000287805 */ /* 0x000fe4000001ff00 */
[----:B------:R-:W-:Y:S01]  /*6420*/  ISETP.NE.U32.OR P6, PT, R0, 0x1, P4 ;  /* 0x000000010000780c */ /* 0x000fe200027c5470 */
[----:B------:R-:W-:Y:S01]  /*6430*/  VIADD R86, R81, UR44 ;  /* 0x0000002c51567c36 */ /* 0x000fe20008000000 */
[----:B------:R-:W-:Y:S02]  /*6440*/  SEL R0, RZ, 0xffffffff, P2 ;  /* 0xffffffffff007807 */ /* 0x000fe40001000000 */
[----:B------:R-:W-:Y:S02]  /*6450*/  LOP3.LUT P2, R79, R63, 0xff, RZ, 0xc0, !PT ;  /* 0x000000ff3f4f7812 */ /* 0x000fe4000784c0ff */
[----:B------:R-:W-:Y:S02]  /*6460*/  P2R R82, PR, RZ, 0x40 ;  /* 0x00000040ff527803 */ /* 0x000fe40000000000 */
[----:B------:R-:W-:Y:S04]  /*6470*/  @P3 SEL R0, R5, R0, !P2 ;  /* 0x0000000005003207 */ /* 0x000fe80005000000 */
[----:B------:R-:W-:Y:S02]  /*6480*/  LOP3.LUT R0, R0, 0x1, RZ, 0xc0, !PT ;  /* 0x0000000100007812 */ /* 0x000fe400078ec0ff */
[----:B------:R-:W-:Y:S02]  /*6490*/  @P6 SHF.L.U32 R2, R75, 0x1f, RZ ;  /* 0x0000001f4b026819 */ /* 0x000fe400000006ff */
[----:B------:R-:W-:Y:S02]  /*64a0*/  ISETP.NE.U32.AND P5, PT, R0, 0x1, PT ;  /* 0x000000010000780c */ /* 0x000fe40003fa5070 */
[----:B------:R-:W1:Y:S02]  /*64b0*/  @P6 SYNCS.PHASECHK.TRANS64.TRYWAIT P1, [UR44+0x70], R2 ;  /* 0x00007002ff0065a7 */ /* 0x000e64000802112c */
[----:B------:R-:W-:Y:S01]  /*64c0*/  P2R R84, PR, RZ, 0x20 ;  /* 0x00000020ff547803 */ /* 0x000fe20000000000 */
[----:B------:R2:W4:Y:S01]  /*64d0*/  SYNCS.PHASECHK.TRANS64.TRYWAIT P0, [R78+URZ+0xe0], R3 ;  /* 0x0000e0034e0075a7 */ /* 0x00052200080011ff */
[----:B-1----:R-:W-:Y:S01]  /*64e0*/  @P6 SEL R39, RZ, 0x1, !P1 ;  /* 0x00000001ff276807 */ /* 0x002fe20004800000 */
[----:B--2---:R-:W-:Y:S06]  /*64f0*/  @!P6 BRA `(.L_x_112) ;  /* 0x000000000058e947 */ /* 0x004fec0003800000 */
[C---:B------:R-:W-:Y:S01]  /*6500*/  VIADD R0, R86.reuse, 0x200 ;  /* 0x0000020056007836 */ /* 0x040fe20000000000 */
[----:B------:R-:W-:Y:S01]  /*6510*/  LOP3.LUT P6, RZ, R69, 0x40, RZ, 0xc0, !PT ;  /* 0x0000004045ff7812 */ /* 0x000fe200078cc0ff */
[----:B------:R-:W-:Y:S01]  /*6520*/  BSSY B0, `(.L_x_113) ;  /* 0x000000e000007945 */ /* 0x000fe20003800000 */
[----:B------:R-:W-:Y:S01]  /*6530*/  ISETP.NE.AND P2, PT, R39, RZ, PT ;  /* 0x000000ff2700720c */ /* 0x000fe20003f45270 */
[----:B------:R-:W-:Y:S01]  /*6540*/  @P5 VIADD R2, R86, 0x210 ;  /* 0x0000021056025836 */ /* 0x000fe20000000000 */
[----:B------:R-:W-:Y:S01]  /*6550*/  PLOP3.LUT P1, PT, PT, PT, PT, 0x8, 0x80 ;  /* 0x000000000080781c */ /* 0x000fe20003f2e170 */
[----:B------:R-:W-:Y:S01]  /*6560*/  IMAD.MOV.U32 R51, RZ, RZ, RZ ;  /* 0x000000ffff337224 */ /* 0x000fe200078e00ff */
[----:B------:R-:W-:Y:S02]  /*6570*/  @P5 PLOP3.LUT P1, PT, P6, PT, PT, 0x80, 0x8 ;  /* 0x000000000008581c */ /* 0x000fe4000372f070 */
[----:B------:R-:W-:Y:S02]  /*6580*/  CS2R R48, SRZ ;  /* 0x0000000000307805 */ /* 0x000fe4000001ff00 */
[----:B------:R-:W-:Y:S02]  /*6590*/  CS2R R42, SRZ ;  /* 0x00000000002a7805 */ /* 0x000fe4000001ff00 */
[----:B------:R-:W-:Y:S07]  /*65a0*/  CS2R R40, SRZ ;  /* 0x0000000000287805 */ /* 0x000fee000001ff00 */
[----:B------:R-:W-:Y:S01]  /*65b0*/  @P1 VIADD R2, R0, 0xfffffff0 ;  /* 0xfffffff000021836 */ /* 0x000fe20000000000 */
[----:B------:R-:W-:Y:S06]  /*65c0*/  @P2 BRA `(.L_x_114) ;  /* 0x00000000000c2947 */ /* 0x000fec0003800000 */
[----:B------:R-:W-:Y:S04]  /*65d0*/  SHF.L.U32 R5, R75, 0x1f, RZ ;  /* 0x0000001f4b057819 */ /* 0x000fe800000006ff */
[----:B------:R-:W1:Y:S02]  /*65e0*/  SYNCS.PHASECHK.TRANS64.TRYWAIT P1, [UR44+0x70], R5 ;  /* 0x00007005ff0075a7 */ /* 0x000e64000802112c */
[----:B-1----:R-:W-:Y:S05]  /*65f0*/  @!P1 BRA `(.L_x_115) ;  /* 0x0000003000849947 */ /* 0x002fea0003800000 */
.L_x_114:
[----:B------:R-:W-:Y:S05]  /*6600*/  BSYNC B0 ;  /* 0x0000000000007941 */ /* 0x000fea0003800000 */
.L_x_113:
[----:B------:R-:W-:Y:S01]  /*6610*/  ISETP.NE.AND P1, PT, R84, RZ, PT ;  /* 0x000000ff5400720c */ /* 0x000fe20003f25270 */
[----:B------:R-:W-:Y:S11]  /*6620*/  HFMA2 R38, -RZ, RZ, 0, 5.9604644775390625e-08 ;  /* 0x00000001ff267431 */ /* 0x000ff600000001ff */
[----:B------:R-:W-:Y:S01]  /*6630*/  @!UPT UIADD3 URZ, UPT, UPT, URZ, URZ, URZ ;  /* 0x000000fffffff290 */ /* 0x000fe2000fffe0ff */
[----:B------:R2:W1:Y:S04]  /*6640*/  @P1 LDS.128 R48, [R2] ;  /* 0x0000000002301984 */ /* 0x0004680000000c00 */
[----:B------:R2:W1:Y:S02]  /*6650*/  @P1 LDS.128 R40, [R81+UR44+0x200] ;  /* 0x0002002c51281984 */ /* 0x0004640008000c00 */
.L_x_112:
[----:B------:R-:W-:Y:S05]  /*6660*/  BSYNC B1 ;  /* 0x0000000000017941 */ /* 0x000fea0003800000 */
.L_x_111:
[----:B-1----:R-:W-:Y:S04]  /*6670*/  SHF.R.U32.HI R5, RZ, 0x15, R34 ;  /* 0x00000015ff057819 */ /* 0x002fe80000011622 */
[----:B------:R-:W-:Y:S01]  /*6680*/  LOP3.LUT P1, RZ, R5, 0x3, R70, 0x48, !PT ;  /* 0x0000000305ff7812 */ /* 0x000fe20007824846 */
[----:B------:R-:W-:Y:S01]  /*6690*/  @!UPT UIADD3 URZ, UPT, UPT, URZ, URZ, URZ ;  /* 0x000000fffffff290 */ /* 0x000fe2000fffe0ff */
[----:B----4-:R-:W-:Y:S11]  /*66a0*/  @P0 BRA `(.L_x_116) ;  /* 0x0000000000080947 */ /* 0x010ff60003800000 */
[----:B------:R-:W1:Y:S02]  /*66b0*/  SYNCS.PHASECHK.TRANS64.TRYWAIT P0, [R78+URZ+0xe0], R3 ;  /* 0x0000e0034e0075a7 */ /* 0x000e6400080011ff */
[----:B-1----:R-:W-:Y:S05]  /*66c0*/  @!P0 BRA `(.L_x_117) ;  /* 0x0000003000688947 */ /* 0x002fea0003800000 */
.L_x_116:
[----:B------:R-:W-:Y:S05]  /*66d0*/  @!P1 BRA `(.L_x_118) ;  /* 0x0000000000409947 */ /* 0x000fea0003800000 */
[----:B------:R-:W4:Y:S01]  /*66e0*/  LDCU.64 UR8, c[0x4][0x70] ;  /* 0x01000e00ff0877ac */ /* 0x000f220008000a00 */
[----:B-1----:R-:W-:Y:S01]  /*66f0*/  MOV R3, 0x0 ;  /* 0x0000000000037802 */ /* 0x002fe20000000f00 */
[----:B------:R-:W-:Y:S02]  /*6700*/  HFMA2 R12, -RZ, RZ, 0, 5.9604644775390625e-08 ;  /* 0x00000001ff0c7431 */ /* 0x000fe400000001ff */
[----:B------:R-:W-:Y:S02]  /*6710*/  IMAD.MOV.U32 R8, RZ, RZ, 0x192 ;  /* 0x00000192ff087424 */ /* 0x000fe400078e00ff */
[----:B------:R-:W-:Y:S01]  /*6720*/  IMAD.MOV.U32 R13, RZ, RZ, RZ ;  /* 0x000000ffff0d7224 */ /* 0x000fe200078e00ff */
[----:B------:R-:W1:Y:S01]  /*6730*/  LDCU.64 UR6, c[0x4][0x78] ;  /* 0x01000f00ff0677ac */ /* 0x000e620008000a00 */
[----:B--2---:R-:W2:Y:S01]  /*6740*/  LDC.64 R2, c[0x4][R3] ;  /* 0x0100000003027b82 */ /* 0x004ea20000000a00 */
[----:B------:R-:W5:Y:S01]  /*6750*/  LDCU.64 UR4, c[0x4][0x10] ;  /* 0x01000200ff0477ac */ /* 0x000f620008000a00 */
[----:B----4-:R-:W-:Y:S01]  /*6760*/  MOV R5, UR9 ;  /* 0x0000000900057c02 */ /* 0x010fe20008000f00 */
[----:B------:R-:W-:Y:S01]  /*6770*/  IMAD.U32 R4, RZ, RZ, UR8 ;  /* 0x00000008ff047e24 */ /* 0x000fe2000f8e00ff */
[----:B-1----:R-:W-:Y:S01]  /*6780*/  MOV R7, UR7 ;  /* 0x0000000700077c02 */ /* 0x002fe20008000f00 */
[----:B------:R-:W-:Y:S01]  /*6790*/  IMAD.U32 R6, RZ, RZ, UR6 ;  /* 0x00000006ff067e24 */ /* 0x000fe2000f8e00ff */
[----:B-----5:R-:W-:Y:S01]  /*67a0*/  MOV R11, UR5 ;  /* 0x00000005000b7c02 */ /* 0x020fe20008000f00 */
[----:B------:R-:W-:Y:S02]  /*67b0*/  IMAD.U32 R10, RZ, RZ, UR4 ;  /* 0x00000004ff0a7e24 */ /* 0x000fe4000f8e00ff */
[----:B------:R-:W-:Y:S07]  /*67c0*/  LEPC R20, `(.L_x_118) ;  /* 0x000000001014794e */ /* 0x000fee0000000000 */
[----:B--23--:R-:W-:Y:S05]  /*67d0*/  CALL.ABS.NOINC R2 ;  /* 0x0000000002007343 */ /* 0x00cfea0003c00000 */
.L_x_118:
[----:B------:R-:W-:Y:S05]  /*67e0*/  WARPSYNC.ALL ;  /* 0x0000000000007948 */ /* 0x000fea0003800000 */
[----:B------:R-:W-:Y:S01]  /*67f0*/  R2UR UR4, R34 ;  /* 0x00000000220472ca */ /* 0x000fe200000e0000 */
[--C-:B------:R-:W-:Y:S01]  /*6800*/  HADD2.F32 R20, -RZ, R40.reuse.H0_H0 ;  /* 0x20000028ff147230 */ /* 0x100fe20000004100 */
[----:B------:R-:W-:Y:S01]  /*6810*/  MOV R85, 0x10 ;  /* 0x0000001000557802 */ /* 0x000fe20000000f00 */
[----:B------:R-:W-:Y:S01]  /*6820*/  HADD2.F32 R21, -RZ, R40.H1_H1 ;  /* 0x30000028ff157230 */ /* 0x000fe20000004100 */
[----:B------:R-:W-:Y:S01]  /*6830*/  LOP3.LUT P6, RZ, R69, 0x40, RZ, 0xc0, !PT ;  /* 0x0000004045ff7812 */ /* 0x000fe200078cc0ff */
[----:B------:R-:W-:Y:S01]  /*6840*/  HADD2.F32 R36, -RZ, R41.H1_H1 ;  /* 0x30000029ff247230 */ /* 0x000fe20000004100 */
[----:B------:R-:W-:Y:S01]  /*6850*/  ISETP.NE.AND P0, PT, R76, RZ, PT ;  /* 0x000000ff4c00720c */ /* 0x000fe20003f05270 */
[----:B------:R-:W-:Y:S01]  /*6860*/  HADD2.F32 R37, -RZ, R43.H0_H0 ;  /* 0x2000002bff257230 */ /* 0x000fe20000004100 */
[----:B------:R-:W-:Y:S01]  /*6870*/  SEL R85, R85, 0xfffffff0, !P6 ;  /* 0xfffffff055557807 */ /* 0x000fe20007000000 */
[----:B------:R-:W-:Y:S03]  /*6880*/  BSSY.RECONVERGENT B0, `(.L_x_119) ;  /* 0x000004f000007945 */ /* 0x000fe60003800200 */
[----:B------:R-:W-:Y:S01]  /*6890*/  IADD3 R83, PT, PT, R86, R85, RZ ;  /* 0x0000005556537210 */ /* 0x000fe20007ffe0ff */
[----:B------:R-:W3:Y:S02]  /*68a0*/  LDTM.x16 R4, tmem[UR4] ;  /* 0x00000004000479ee */ /* 0x000ee40008240000 */
[C---:B---3--:R-:W-:Y:S01]  /*68b0*/  FMUL R0, R32.reuse, R4 ;  /* 0x0000000420007220 */ /* 0x048fe20000400000 */
[C---:B--2---:R-:W-:Y:S01]  /*68c0*/  FMUL R2, R32.reuse, R5 ;  /* 0x0000000520027220 */ /* 0x044fe20000400000 */
[C---:B-1----:R-:W-:Y:S01]  /*68d0*/  FMUL R3, R32.reuse, R6 ;  /* 0x0000000620037220 */ /* 0x042fe20000400000 */
[C---:B------:R-:W-:Y:S01]  /*68e0*/  FMUL R7, R32.reuse, R7 ;  /* 0x0000000720077220 */ /* 0x040fe20000400000 */
[C---:B------:R-:W-:Y:S01]  /*68f0*/  FFMA R0, R35.reuse, R20, R0 ;  /* 0x0000001423007223 */ /* 0x040fe20000000000 */
[----:B------:R-:W-:Y:S02]  /*6900*/  HADD2.F32 R20, -RZ, R41.H0_H0 ;  /* 0x20000029ff147230 */ /* 0x000fe40000004100 */
[C---:B------:R-:W-:Y:S01]  /*6910*/  FFMA R2, R35.reuse, R21, R2 ;  /* 0x0000001523027223 */ /* 0x040fe20000000002 */
[--C-:B------:R-:W-:Y:S02]  /*6920*/  HADD2.F32 R21, -RZ, R42.reuse.H0_H0 ;  /* 0x2000002aff157230 */ /* 0x100fe40000004100 */
[C---:B------:R-:W-:Y:S01]  /*6930*/  FMUL R4, R32.reuse, R8 ;  /* 0x0000000820047220 */ /* 0x040fe20000400000 */
[C---:B------:R-:W-:Y:S01]  /*6940*/  FMUL R5, R32.reuse, R9 ;  /* 0x0000000920057220 */ /* 0x040fe20000400000 */
[C---:B------:R-:W-:Y:S01]  /*6950*/  FFMA R3, R35.reuse, R20, R3 ;  /* 0x0000001423037223 */ /* 0x040fe20000000003 */
[----:B------:R-:W-:Y:S02]  /*6960*/  HADD2.F32 R20, -RZ, R42.H1_H1 ;  /* 0x3000002aff147230 */ /* 0x000fe40000004100 */
[C---:B------:R-:W-:Y:S01]  /*6970*/  FFMA R7, R35.reuse, R36, R7 ;  /* 0x0000002423077223 */ /* 0x040fe20000000007 */
[C---:B------:R-:W-:Y:S01]  /*6980*/  FMUL R6, R32.reuse, R10 ;  /* 0x0000000a20067220 */ /* 0x040fe20000400000 */
[----:B------:R-:W-:Y:S02]  /*6990*/  HADD2.F32 R36, -RZ, R43.H1_H1 ;  /* 0x3000002bff247230 */ /* 0x000fe40000004100 */
[C---:B------:R-:W-:Y:S01]  /*69a0*/  FMUL R11, R32.reuse, R11 ;  /* 0x0000000b200b7220 */ /* 0x040fe20000400000 */
[C---:B------:R-:W-:Y:S01]  /*69b0*/  FFMA R4, R35.reuse, R21, R4 ;  /* 0x0000001523047223 */ /* 0x040fe20000000004 */
[C---:B------:R-:W-:Y:S01]  /*69c0*/  FFMA R5, R35.reuse, R20, R5 ;  /* 0x0000001423057223 */ /* 0x040fe20000000005 */
[C---:B------:R-:W-:Y:S01]  /*69d0*/  FFMA R6, R35.reuse, R37, R6 ;  /* 0x0000002523067223 */ /* 0x040fe20000000006 */
[--C-:B------:R-:W-:Y:S02]  /*69e0*/  HADD2.F32 R20, -RZ, R48.reuse.H0_H0 ;  /* 0x20000030ff147230 */ /* 0x100fe40000004100 */
[C---:B------:R-:W-:Y:S01]  /*69f0*/  FFMA R11, R35.reuse, R36, R11 ;  /* 0x00000024230b7223 */ /* 0x040fe2000000000b */
[C---:B------:R-:W-:Y:S01]  /*6a00*/  FMUL R8, R32.reuse, R12 ;  /* 0x0000000c20087220 */ /* 0x040fe20000400000 */
[----:B------:R-:W-:Y:S02]  /*6a10*/  HADD2.F32 R36, -RZ, R48.H1_H1 ;  /* 0x30000030ff247230 */ /* 0x000fe40000004100 */
[C---:B------:R-:W-:Y:S01]  /*6a20*/  FMUL R9, R32.reuse, R13 ;  /* 0x0000000d20097220 */ /* 0x040fe20000400000 */
[--C-:B------:R-:W-:Y:S02]  /*6a30*/  HADD2.F32 R21, -RZ, R49.reuse.H0_H0 ;  /* 0x20000031ff157230 */ /* 0x100fe40000004100 */
[C---:B------:R-:W-:Y:S01]  /*6a40*/  FMUL R10, R32.reuse, R14 ;  /* 0x0000000e200a7220 */ /* 0x040fe20000400000 */
[C---:B------:R-:W-:Y:S01]  /*6a50*/  FFMA R8, R35.reuse, R20, R8 ;  /* 0x0000001423087223 */ /* 0x040fe20000000008 */
[----:B------:R-:W-:Y:S02]  /*6a60*/  HADD2.F32 R20, -RZ, R49.H1_H1 ;  /* 0x30000031ff147230 */ /* 0x000fe40000004100 */
[C---:B------:R-:W-:Y:S01]  /*6a70*/  FFMA R9, R35.reuse, R36, R9 ;  /* 0x0000002423097223 */ /* 0x040fe20000000009 */
[C---:B------:R-:W-:Y:S01]  /*6a80*/  FMUL R15, R32.reuse, R15 ;  /* 0x0000000f200f7220 */ /* 0x040fe20000400000 */
[C---:B------:R-:W-:Y:S01]  /*6a90*/  FFMA R10, R35.reuse, R21, R10 ;  /* 0x00000015230a7223 */ /* 0x040fe2000000000a */
[--C-:B------:R-:W-:Y:S02]  /*6aa0*/  HADD2.F32 R21, -RZ, R50.reuse.H0_H0 ;  /* 0x20000032ff157230 */ /* 0x100fe40000004100 */
[C---:B------:R-:W-:Y:S01]  /*6ab0*/  FMUL R12, R32.reuse, R16 ;  /* 0x00000010200c7220 */ /* 0x040fe20000400000 */
[----:B------:R-:W-:Y:S02]  /*6ac0*/  HADD2.F32 R36, -RZ, R50.H1_H1 ;  /* 0x30000032ff247230 */ /* 0x000fe40000004100 */
[C---:B------:R-:W-:Y:S01]  /*6ad0*/  FFMA R15, R35.reuse, R20, R15 ;  /* 0x00000014230f7223 */ /* 0x040fe2000000000f */
[C---:B------:R-:W-:Y:S01]  /*6ae0*/  FMUL R13, R32.reuse, R17 ;  /* 0x00000011200d7220 */ /* 0x040fe20000400000 */
[--C-:B------:R-:W-:Y:S02]  /*6af0*/  HADD2.F32 R37, -RZ, R51.reuse.H0_H0 ;  /* 0x20000033ff257230 */ /* 0x100fe40000004100 */
[C---:B------:R-:W-:Y:S01]  /*6b00*/  FMUL R14, R32.reuse, R18 ;  /* 0x00000012200e7220 */ /* 0x040fe20000400000 */
[----:B------:R-:W-:Y:S02]  /*6b10*/  HADD2.F32 R20, -RZ, R51.H1_H1 ;  /* 0x30000033ff147230 */ /* 0x000fe40000004100 */
[----:B------:R-:W-:Y:S01]  /*6b20*/  FMUL R19, R32, R19 ;  /* 0x0000001320137220 */ /* 0x000fe20000400000 */
[----:B------:R-:W-:Y:S01]  /*6b30*/  F2FP.F16.F32.PACK_AB R44, R2, R0 ;  /* 0x00000000022c723e */ /* 0x000fe200000000ff */
[----:B------:R-:W-:Y:S01]  /*6b40*/  FFMA R12, R35, R21, R12 ;  /* 0x00000015230c7223 */ /* 0x000fe2000000000c */
[----:B------:R-:W-:Y:S01]  /*6b50*/  F2FP.F16.F32.PACK_AB R45, R7, R3 ;  /* 0x00000003072d723e */ /* 0x000fe200000000ff */
[----:B------:R-:W-:Y:S01]  /*6b60*/  FFMA R13, R35, R36, R13 ;  /* 0x00000024230d7223 */ /* 0x000fe2000000000d */
[----:B------:R-:W-:Y:S01]  /*6b70*/  F2FP.F16.F32.PACK_AB R46, R5, R4 ;  /* 0x00000004052e723e */ /* 0x000fe200000000ff */
[----:B------:R-:W-:Y:S01]  /*6b80*/  FFMA R14, R35, R37, R14 ;  /* 0x00000025230e7223 */ /* 0x000fe2000000000e */
[----:B------:R-:W-:Y:S01]  /*6b90*/  F2FP.F16.F32.PACK_AB R47, R11, R6 ;  /* 0x000000060b2f723e */ /* 0x000fe200000000ff */
[----:B------:R-:W-:Y:S01]  /*6ba0*/  FFMA R19, R35, R20, R19 ;  /* 0x0000001423137223 */ /* 0x000fe20000000013 */
[----:B------:R-:W-:Y:S02]  /*6bb0*/  F2FP.F16.F32.PACK_AB R88, R9, R8 ;  /* 0x000000080958723e */ /* 0x000fe400000000ff */
[----:B------:R-:W-:Y:S01]  /*6bc0*/  F2FP.F16.F32.PACK_AB R89, R15, R10 ;  /* 0x0000000a0f59723e */ /* 0x000fe200000000ff */
[----:B------:R1:W-:Y:S01]  /*6bd0*/  STS.128 [R81+UR44+0x200], R44 ;  /* 0x0002002c51007988 */ /* 0x0003e20008000c2c */
[----:B------:R-:W-:Y:S02]  /*6be0*/  F2FP.F16.F32.PACK_AB R90, R13, R12 ;  /* 0x0000000c0d5a723e */ /* 0x000fe400000000ff */
[----:B------:R-:W-:Y:S05]  /*6bf0*/  F2FP.F16.F32.PACK_AB R91, R19, R14 ;  /* 0x0000000e135b723e */ /* 0x000fea00000000ff */
[----:B------:R1:W-:Y:S01]  /*6c00*/  STS.128 [R83+0x200], R88 ;  /* 0x0002005853007388 */ /* 0x0003e20000000c00 */
[----:B------:R-:W-:Y:S01]  /*6c10*/  @!PT LDS RZ, [RZ] ;  /* 0x00000000fffff984 */ /* 0x000fe20000000800 */
[----:B------:R-:W-:Y:S01]  /*6c20*/  @!PT LDS RZ, [RZ] ;  /* 0x00000000fffff984 */ /* 0x000fe20000000800 */
[----:B------:R-:W-:Y:S01]  /*6c30*/  @!PT LDS RZ, [RZ] ;  /* 0x00000000fffff984 */ /* 0x000fe20000000800 */
[----:B------:R-:W-:Y:S01]  /*6c40*/  @!PT LDS RZ, [RZ] ;  /* 0x00000000fffff984 */ /* 0x000fe20000000800 */
[----:B------:R2:W-:Y:S07]  /*6c50*/  MEMBAR.ALL.CTA ;  /* 0x0000000000007992 */ /* 0x0005ee0000008000 */
[----:B--2---:R-:W2:Y:S02]  /*6c60*/  FENCE.VIEW.ASYNC.S ;  /* 0x00000000000073c6 */ /* 0x004ea40000000000 */
[----:B--2---:R-:W-:Y:S06]  /*6c70*/  BAR.SYNC.DEFER_BLOCKING 0x1, 0x80 ;  /* 0x0042000000007b1d */ /* 0x004fec0000010000 */
[----:B------:R-:W-:Y:S05]  /*6c80*/  @P0 BRA `(.L_x_120) ;  /* 0x0000000000380947 */ /* 0x000fea0003800000 */
[----:B------:R-:W-:Y:S02]  /*6c90*/  UIADD3 UR4, UPT, UPT, UR44, 0x200, URZ ;  /* 0x000002002c047890 */ /* 0x000fe4000fffe0ff */
[----:B------:R-:W-:Y:S01]  /*6ca0*/  UIADD3 UR8, UP0, UPT, UR50, 0x680, URZ ;  /* 0x0000068032087890 */ /* 0x000fe2000ff1e0ff */
[----:B------:R-:W-:Y:S01]  /*6cb0*/  UMOV UR43, UR36 ;  /* 0x00000024002b7c82 */ /* 0x000fe20008000000 */
[----:B------:R-:W-:Y:S02]  /*6cc0*/  UIADD3 UR5, UPT, UPT, UR41, 0x40, URZ ;  /* 0x0000004029057890 */ /* 0x000fe4000fffe0ff */
[----:B------:R-:W-:Y:S01]  /*6cd0*/  MOV R71, UR4 ;  /* 0x0000000400477c02 */ /* 0x000fe20008000f00 */
[----:B------:R-:W-:Y:S02]  /*6ce0*/  UIADD3.X UR9, UPT, UPT, URZ, UR51, URZ, UP0, !UPT ;  /* 0x00000033ff097290 */ /* 0x000fe400087fe4ff */
[----:B------:R-:W-:Y:S01]  /*6cf0*/  UIADD3 UR4, UPT, UPT, UR44, 0xa00, URZ ;  /* 0x00000a002c047890 */ /* 0x000fe2000fffe0ff */
[----:B------:R-:W-:Y:S01]  /*6d00*/  R2UR UR40, R71 ;  /* 0x00000000472872ca */ /* 0x000fe200000e0000 */
[----:B------:R-:W-:Y:S01]  /*6d10*/  UMOV UR6, UR42 ;  /* 0x0000002a00067c82 */ /* 0x000fe20008000000 */
[----:B------:R-:W-:Y:S11]  /*6d20*/  UMOV UR7, UR36 ;  /* 0x0000002400077c82 */ /* 0x000ff60008000000 */
[----:B------:R2:W-:Y:S01]  /*6d30*/  UTMASTG.3D [UR40], [UR8] ;  /* 0x00000028080073b5 */ /* 0x0005e20008010000 */
[----:B------:R2:W-:Y:S01]  /*6d40*/  UTMASTG.3D [UR4], [UR8] ;  /* 0x00000004080073b5 */ /* 0x0005e20008010000 */
[----:B------:R0:W-:Y:S01]  /*6d50*/  UTMACMDFLUSH ;  /* 0x00000000000079b7 */ /* 0x0001e20000000000 */
[----:B--2---:R-:W-:Y:S04]  /*6d60*/  DEPBAR.LE SB0, 0x1 ;  /* 0x000080400000791a */ /* 0x004fe80000000000 */
.L_x_120:
[----:B------:R-:W-:Y:S05]  /*6d70*/  BSYNC.RECONVERGENT B0 ;  /* 0x0000000000007941 */ /* 0x000fea0003800200 */
.L_x_119:
[----:B------:R-:W-:Y:S01]  /*6d80*/  BAR.SYNC.DEFER_BLOCKING 0x1, 0x80 ;  /* 0x0042000000007b1d */ /* 0x000fe20000010000 */
[----:B------:R-:W-:Y:S01]  /*6d90*/  ISETP.NE.AND P1, PT, R82, RZ, PT ;  /* 0x000000ff5200720c */ /* 0x000fe20003f25270 */
[----:B------:R-:W-:Y:S01]  /*6da0*/  UISETP.NE.AND UP0, UPT, UR45, URZ, UPT ;  /* 0x000000ff2d00728c */ /* 0x000fe2000bf05270 */
[----:B------:R-:W-:Y:S11]  /*6db0*/  LEA R3, R38, UR44, 0x3 ;  /* 0x0000002c26037c11 */ /* 0x000ff6000f8e18ff */
[----:B------:R-:W-:Y:S01]  /*6dc0*/  @P1 SHF.L.U32 R2, R75, 0x1f, RZ ;  /* 0x0000001f4b021819 */ /* 0x000fe200000006ff */
[----:B------:R-:W-:Y:S06]  /*6dd0*/  BRA.U !UP0, `(.L_x_121) ;  /* 0x0000000108247547 */ /* 0x000fec000b800000 */
[----:B------:R-:W-:Y:S01]  /*6de0*/  IMAD.U32 R5, RZ, RZ, UR48 ;  /* 0x00000030ff057e24 */ /* 0x000fe2000f8e00ff */
[----:B------:R-:W-:Y:S01]  /*6df0*/  MOV R0, UR37 ;  /* 0x0000002500007c02 */ /* 0x000fe20008000f00 */
[----:B------:R-:W-:Y:S03]  /*6e00*/  UIADD3 UR48, UPT, UPT, UR48, 0x1, URZ ;  /* 0x0000000130307890 */ /* 0x000fe6000fffe0ff */
[----:B------:R-:W-:Y:S01]  /*6e10*/  @P1 LEA R5, R5, UR44, 0x3 ;  /* 0x0000002c05051c11 */ /* 0x000fe2000f8e18ff */
[----:B------:R-:W-:Y:S04]  /*6e20*/  UISETP.NE.AND UP0, UPT, UR48, 0x4, UPT ;  /* 0x000000043000788c */ /* 0x000fe8000bf05270 */
[----:B------:R-:W-:Y:S01]  /*6e30*/  @P1 VIADD R5, R5, 0x90 ;  /* 0x0000009005051836 */ /* 0x000fe20000000000 */
[----:B------:R-:W-:Y:S04]  /*6e40*/  USEL UR48, UR48, URZ, UP0 ;  /* 0x000000ff30307287 */ /* 0x000fe80008000000 */
[----:B------:R-:W-:Y:S04]  /*6e50*/  @P1 PRMT R0, R0, 0x654, R5 ;  /* 0x0000065400001816 */ /* 0x000fe80000000005 */
[----:B------:R2:W-:Y:S04]  /*6e60*/  @P1 SYNCS.ARRIVE.TRANS64.RED.A1T0 RZ, [R0+URZ], RZ ;  /* 0x000000ff00ff19a7 */ /* 0x0005e800081004ff */
.L_x_121:
[----:B------:R-:W3:Y:S01]  /*6e70*/  @P1 SYNCS.PHASECHK.TRANS64.TRYWAIT P0, [R3+URZ+0x70], R2 ;  /* 0x00007002030015a7 */ /* 0x000ee200080011ff */
[----:B------:R-:W-:Y:S01]  /*6e80*/  BSSY B1, `(.L_x_122) ;  /* 0x0000012000017945 */ /* 0x000fe20003800000 */
[----:B---3--:R-:W-:Y:S03]  /*6e90*/  @P1 SEL R39, RZ, 0x1, !P0 ;  /* 0x00000001ff271807 */ /* 0x008fe60004000000 */
[----:B------:R-:W-:Y:S05]  /*6ea0*/  @!P1 BRA `(.L_x_123) ;  /* 0x00000000003c9947 */ /* 0x000fea0003800000 */
[----:B------:R-:W-:Y:S01]  /*6eb0*/  ISETP.NE.AND P1, PT, R84, RZ, PT ;  /* 0x000000ff5400720c */ /* 0x000fe20003f25270 */
[----:B------:R-:W-:Y:S01]  /*6ec0*/  BSSY B0, `(.L_x_124) ;  /* 0x0000009000007945 */ /* 0x000fe20003800000 */
[----:B------:R-:W-:Y:S11]  /*6ed0*/  ISETP.NE.AND P0, PT, R39, RZ, PT ;  /* 0x000000ff2700720c */ /* 0x000ff60003f05270 */
[----:B------:R-:W-:Y:S05]  /*6ee0*/  @P1 IMAD R4, R38, 0x1000, R81 ;  /* 0x0000100026041824 */ /* 0x000fea00078e0251 */
[----:B------:R-:W-:Y:S05]  /*6ef0*/  @P1 IADD3 R2, PT, PT, R4, UR44, RZ ;  /* 0x0000002c04021c10 */ /* 0x000fea000fffe0ff */
[----:B------:R-:W-:Y:S01]  /*6f00*/  @P1 IMAD.IADD R2, R85, 0x1, R2 ;  /* 0x0000000155021824 */ /* 0x000fe200078e0202 */
[----:B------:R-:W-:Y:S06]  /*6f10*/  @P0 BRA `(.L_x_125) ;  /* 0x00000000000c0947 */ /* 0x000fec0003800000 */
[----:B--2---:R-:W-:Y:S04]  /*6f20*/  SHF.L.U32 R0, R75, 0x1f, RZ ;  /* 0x0000001f4b007819 */ /* 0x004fe800000006ff */
[----:B------:R-:W2:Y:S02]  /*6f30*/  SYNCS.PHASECHK.TRANS64.TRYWAIT P0, [R3+URZ+0x70], R0 ;  /* 0x00007000030075a7 */ /* 0x000ea400080011ff */
[----:B--2---:R-:W-:Y:S05]  /*6f40*/  @!P0 BRA `(.L_x_126) ;  /* 0x00000028005c8947 */ /* 0x004fea0003800000 */
.L_x_125:
[----:B------:R-:W-:Y:S05]  /*6f50*/  BSYNC B0 ;  /* 0x0000000000007941 */ /* 0x000fea0003800000 */
.L_x_124:
[----:B------:R-:W-:Y:S02]  /*6f60*/  ISETP.NE.AND P0, PT, R84, RZ, PT ;  /* 0x000000ff5400720c */ /* 0x000fe40003f05270 */
[----:B------:R-:W-:Y:S11]  /*6f70*/  IADD3 R38, PT, PT, R38, 0x1, RZ ;  /* 0x0000000126267810 */ /* 0x000ff60007ffe0ff */
[----:B------:R3:W4:Y:S04]  /*6f80*/  @P0 LDS.128 R40, [R4+UR44+0x200] ;  /* 0x0002002c04280984 */ /* 0x0007280008000c00 */
[----:B------:R3:W1:Y:S02]  /*6f90*/  @P0 LDS.128 R48, [R2+0x200] ;  /* 0x0002000002300984 */ /* 0x0006640000000c00 */
.L_x_123:
[----:B------:R-:W-:Y:S05]  /*6fa0*/  BSYNC B1 ;  /* 0x0000000000017941 */ /* 0x000fea0003800000 */
.L_x_122:
[----:B--2---:R-:W-:Y:S05]  /*6fb0*/  VIADD R3, R34, 0x10 ;  /* 0x0000001022037836 */ /* 0x004fea0000000000 */
[----:B------:R-:W-:Y:S04]  /*6fc0*/  SHF.R.U32.HI R3, RZ, 0x15, R3 ;  /* 0x00000015ff037819 */ /* 0x000fe80000011603 */
[----:B------:R-:W-:Y:S11]  /*6fd0*/  LOP3.LUT P0, RZ, R3, 0x3, R70, 0x48, !PT ;  /* 0x0000000303ff7812 */ /* 0x000ff60007804846 */
[----:B------:R-:W-:Y:S02]  /*6fe0*/  @!UPT UIADD3 URZ, UPT, UPT, URZ, URZ, URZ ;  /* 0x000000fffffff290 */ /* 0x000fe4000fffe0ff */
[----:B------:R-:W-:Y:S05]  /*6ff0*/  @!P0 BRA `(.L_x_127) ;  /* 0x0000000000408947 */ /* 0x000fea0003800000 */
[----:B------:R-:W2:Y:S01]  /*7000*/  LDCU.64 UR8, c[0x4][0x70] ;  /* 0x01000e00ff0877ac */ /* 0x000ea20008000a00 */
[----:B------:R-:W-:Y:S01]  /*7010*/  MOV R3, 0x0 ;  /* 0x0000000000037802 */ /* 0x000fe20000000f00 */
[----:B------:R-:W-:Y:S02]  /*7020*/  HFMA2 R12, -RZ, RZ, 0, 5.9604644775390625e-08 ;  /* 0x00000001ff0c7431 */ /* 0x000fe400000001ff */
[----:B------:R-:W-:Y:S02]  /*7030*/  IMAD.MOV.U32 R8, RZ, RZ, 0x192 ;  /* 0x00000192ff087424 */ /* 0x000fe400078e00ff */
[----:B------:R-:W-:Y:S01]  /*7040*/  IMAD.MOV.U32 R13, RZ, RZ, RZ ;  /* 0x000000ffff0d7224 */ /* 0x000fe200078e00ff */
[----:B------:R-:W5:Y:S01]  /*7050*/  LDCU.64 UR6, c[0x4][0x78] ;  /* 0x01000f00ff0677ac */ /* 0x000f620008000a00 */
[----:B---3--:R-:W3:Y:S01]  /*7060*/  LDC.64 R2, c[0x4][R3] ;  /* 0x0100000003027b82 */ /* 0x008ee20000000a00 */
[----:B------:R-:W4:Y:S01]  /*7070*/  LDCU.64 UR4, c[0x4][0x10] ;  /* 0x01000200ff0477ac */ /* 0x000f220008000a00 */
[----:B--2---:R-:W-:Y:S01]  /*7080*/  MOV R5, UR9 ;  /* 0x0000000900057c02 */ /* 0x004fe20008000f00 */
[----:B------:R-:W-:Y:S01]  /*7090*/  IMAD.U32 R4, RZ, RZ, UR8 ;  /* 0x00000008ff047e24 */ /* 0x000fe2000f8e00ff */
[----:B-----5:R-:W-:Y:S01]  /*70a0*/  MOV R7, UR7 ;  /* 0x0000000700077c02 */ /* 0x020fe20008000f00 */
[----:B------:R-:W-:Y:S01]  /*70b0*/  IMAD.U32 R6, RZ, RZ, UR6 ;  /* 0x00000006ff067e24 */ /* 0x000fe2000f8e00ff */
[----:B----4-:R-:W-:Y:S01]  /*70c0*/  MOV R11, UR5 ;  /* 0x00000005000b7c02 */ /* 0x010fe20008000f00 */
[----:B------:R-:W-:Y:S02]  /*70d0*/  IMAD.U32 R10, RZ, RZ, UR4 ;  /* 0x00000004ff0a7e24 */ /* 0x000fe4000f8e00ff */
[----:B------:R-:W-:Y:S07]  /*70e0*/  LEPC R20, `(.L_x_127) ;  /* 0x000000001014794e */ /* 0x000fee0000000000 */
[----:B-1-3--:R-:W-:Y:S05]  /*70f0*/  CALL.ABS.NOINC R2 ;  /* 0x0000000002007343 */ /* 0x00afea0003c00000 */
.L_x_127:
[----:B------:R-:W-:Y:S01]  /*7100*/  ISETP.NE.AND P6, PT, R82, RZ, PT ;  /* 0x000000ff5200720c */ /* 0x000fe20003fc5270 */
[----:B------:R-:W-:Y:S05]  /*7110*/  WARPSYNC.ALL ;  /* 0x0000000000007948 */ /* 0x000fea0003800000 */
[----:B------:R-:W-:Y:S01]  /*7120*/  R2UR UR4, R34 ;  /* 0x00000000220472ca */ /* 0x000fe200000e0000 */
[--C-:B----4-:R-:W-:Y:S01]  /*7130*/  HADD2.F32 R20, -RZ, R40.reuse.H0_H0 ;  /* 0x20000028ff147230 */ /* 0x110fe20000004100 */
[----:B------:R-:W-:Y:S01]  /*7140*/  ISETP.NE.AND P0, PT, R76, RZ, PT ;  /* 0x000000ff4c00720c */ /* 0x000fe20003f05270 */
[----:B------:R-:W-:Y:S01]  /*7150*/  HADD2.F32 R21, -RZ, R40.H1_H1 ;  /* 0x30000028ff157230 */ /* 0x000fe20000004100 */
[----:B------:R-:W-:Y:S01]  /*7160*/  MOV R86, UR48 ;  /* 0x0000003000567c02 */ /* 0x000fe20008000f00 */
[--C-:B------:R-:W-:Y:S01]  /*7170*/  HADD2.F32 R36, -RZ, R41.reuse.H1_H1 ;  /* 0x30000029ff247230 */ /* 0x100fe20000004100 */
[----:B------:R-:W-:Y:S01]  /*7180*/  MOV R87, UR37 ;  /* 0x0000002500577c02 */ /* 0x000fe20008000f00 */
[----:B-1----:R-:W-:Y:S01]  /*7190*/  HADD2.F32 R37, -RZ, R48.H0_H0 ;  /* 0x20000030ff257230 */ /* 0x002fe20000004100 */
[----:B------:R-:W-:Y:S01]  /*71a0*/  @P6 LEA R86, R86, UR44, 0x3 ;  /* 0x0000002c56566c11 */ /* 0x000fe2000f8e18ff */
[----:B------:R-:W-:Y:S01]  /*71b0*/  BSSY.RECONVERGENT B0, `(.L_x_128) ;  /* 0x0000052000007945 */ /* 0x000fe20003800200 */
[----:B------:R-:W-:Y:S02]  /*71c0*/  @P6 SHF.L.U32 R92, R75, 0x1f, RZ ;  /* 0x0000001f4b5c6819 */ /* 0x000fe400000006ff */
[----:B------:R-:W-:Y:S01]  /*71d0*/  @P6 IADD3 R86, PT, PT, R86, 0x90, RZ ;  /* 0x0000009056566810 */ /* 0x000fe20007ffe0ff */
[----:B---3--:R-:W1:Y:S03]  /*71e0*/  LDTM.x16 R4, tmem[UR4+0x10] ;  /* 0x00001004000479ee */ /* 0x008e660008240000 */
[----:B------:R-:W-:Y:S02]  /*71f0*/  @P6 PRMT R86, R87, 0x654, R86 ;  /* 0x0000065457566816 */ /* 0x000fe40000000056 */
[----:B------:R-:W-:Y:S01]  /*7200*/  LEA R87, R38, UR44, 0x3 ;  /* 0x0000002c26577c11 */ /* 0x000fe2000f8e18ff */
[C---:B-1----:R-:W-:Y:S01]  /*7210*/  FMUL R0, R32.reuse, R4 ;  /* 0x0000000420007220 */ /* 0x042fe20000400000 */
[C---:B------:R-:W-:Y:S01]  /*7220*/  FMUL R2, R32.reuse, R5 ;  /* 0x0000000520027220 */ /* 0x040fe20000400000 */
[C---:B------:R-:W-:Y:S01]  /*7230*/  FMUL R3, R32.reuse, R6 ;  /* 0x0000000620037220 */ /* 0x040fe20000400000 */
[C---:B------:R-:W-:Y:S01]  /*7240*/  FMUL R7, R32.reuse, R7 ;  /* 0x0000000720077220 */ /* 0x040fe20000400000 */
[C---:B------:R-:W-:Y:S01]  /*7250*/  FFMA R0, R35.reuse, R20, R0 ;  /* 0x0000001423007223 */ /* 0x040fe20000000000 */
[----:B------:R-:W-:Y:S02]  /*7260*/  HADD2.F32 R20, -RZ, R41.H0_H0 ;  /* 0x20000029ff147230 */ /* 0x000fe40000004100 */
[C---:B------:R-:W-:Y:S01]  /*7270*/  FFMA R2, R35.reuse, R21, R2 ;  /* 0x0000001523027223 */ /* 0x040fe20000000002 */
[C---:B------:R-:W-:Y:S01]  /*7280*/  FMUL R4, R32.reuse, R8 ;  /* 0x0000000820047220 */ /* 0x040fe20000400000 */
[C---:B------:R-:W-:Y:S01]  /*7290*/  FMUL R5, R32.reuse, R9 ;  /* 0x0000000920057220 */ /* 0x040fe20000400000 */
[--C-:B------:R-:W-:Y:S02]  /*72a0*/  HADD2.F32 R21, -RZ, R43.reuse.H0_H0 ;  /* 0x2000002bff157230 */ /* 0x100fe40000004100 */
[C---:B------:R-:W-:Y:S01]  /*72b0*/  FFMA R3, R35.reuse, R20, R3 ;  /* 0x0000001423037223 */ /* 0x040fe20000000003 */
[--C-:B------:R-:W-:Y:S02]  /*72c0*/  HADD2.F32 R20, -RZ, R42.reuse.H0_H0 ;  /* 0x2000002aff147230 */ /* 0x100fe40000004100 */
[C---:B------:R-:W-:Y:S01]  /*72d0*/  FFMA R7, R35.reuse, R36, R7 ;  /* 0x0000002423077223 */ /* 0x040fe20000000007 */
[C---:B------:R-:W-:Y:S01]  /*72e0*/  FMUL R6, R32.reuse, R10 ;  /* 0x0000000a20067220 */ /* 0x040fe20000400000 */
[----:B------:R-:W-:Y:S02]  /*72f0*/  HADD2.F32 R36, -RZ, R43.H1_H1 ;  /* 0x3000002bff247230 */ /* 0x000fe40000004100 */
[C---:B------:R-:W-:Y:S01]  /*7300*/  FMUL R11, R32.reuse, R11 ;  /* 0x0000000b200b7220 */ /* 0x040fe20000400000 */
[C---:B------:R-:W-:Y:S01]  /*7310*/  FFMA R4, R35.reuse, R20, R4 ;  /* 0x0000001423047223 */ /* 0x040fe20000000004 */
[----:B------:R-:W-:Y:S02]  /*7320*/  HADD2.F32 R20, -RZ, R42.H1_H1 ;  /* 0x3000002aff147230 */ /* 0x000fe40000004100 */
[C---:B------:R-:W-:Y:S01]  /*7330*/  FMUL R8, R32.reuse, R12 ;  /* 0x0000000c20087220 */ /* 0x040fe20000400000 */
[C---:B------:R-:W-:Y:S01]  /*7340*/  FMUL R9, R32.reuse, R13 ;  /* 0x0000000d20097220 */ /* 0x040fe20000400000 */
[C---:B------:R-:W-:Y:S01]  /*7350*/  FMUL R10, R32.reuse, R14 ;  /* 0x0000000e200a7220 */ /* 0x040fe20000400000 */
[C---:B------:R-:W-:Y:S01]  /*7360*/  FMUL R15, R32.reuse, R15 ;  /* 0x0000000f200f7220 */ /* 0x040fe20000400000 */
[C---:B------:R-:W-:Y:S01]  /*7370*/  FFMA R5, R35.reuse, R20, R5 ;  /* 0x0000001423057223 */ /* 0x040fe20000000005 */
[----:B------:R-:W-:Y:S02]  /*7380*/  HADD2.F32 R20, -RZ, R48.H1_H1 ;  /* 0x30000030ff147230 */ /* 0x000fe40000004100 */
[C---:B------:R-:W-:Y:S01]  /*7390*/  FFMA R6, R35.reuse, R21, R6 ;  /* 0x0000001523067223 */ /* 0x040fe20000000006 */
[C---:B------:R-:W-:Y:S01]  /*73a0*/  FFMA R11, R35.reuse, R36, R11 ;  /* 0x00000024230b7223 */ /* 0x040fe2000000000b */
[C---:B------:R-:W-:Y:S01]  /*73b0*/  FFMA R8, R35.reuse, R37, R8 ;  /* 0x0000002523087223 */ /* 0x040fe20000000008 */
[--C-:B------:R-:W-:Y:S02]  /*73c0*/  HADD2.F32 R21, -RZ, R49.reuse.H0_H0 ;  /* 0x20000031ff157230 */ /* 0x100fe40000004100 */
[C---:B------:R-:W-:Y:S01]  /*73d0*/  FFMA R9, R35.reuse, R20, R9 ;  /* 0x0000001423097223 */ /* 0x040fe20000000009 */
[----:B------:R-:W-:Y:S02]  /*73e0*/  HADD2.F32 R20, -RZ, R49.H1_H1 ;  /* 0x30000031ff147230 */ /* 0x000fe40000004100 */
[C---:B------:R-:W-:Y:S01]  /*73f0*/  FMUL R12, R32.reuse, R16 ;  /* 0x00000010200c7220 */ /* 0x040fe20000400000 */
[C---:B------:R-:W-:Y:S01]  /*7400*/  FMUL R13, R32.reuse, R17 ;  /* 0x00000011200d7220 */ /* 0x040fe20000400000 */
[C---:B------:R-:W-:Y:S01]  /*7410*/  FFMA R10, R35.reuse, R21, R10 ;  /* 0x00000015230a7223 */ /* 0x040fe2000000000a */
[--C-:B------:R-:W-:Y:S02]  /*7420*/  HADD2.F32 R21, -RZ, R50.reuse.H0_H0 ;  /* 0x20000032ff157230 */ /* 0x100fe40000004100 */
[C---:B------:R-:W-:Y:S01]  /*7430*/  FFMA R15, R35.reuse, R20, R15 ;  /* 0x00000014230f7223 */ /* 0x040fe2000000000f */
[----:B------:R-:W-:Y:S02]  /*7440*/  HADD2.F32 R20, -RZ, R50.H1_H1 ;  /* 0x30000032ff147230 */ /* 0x000fe40000004100 */
[C---:B------:R-:W-:Y:S01]  /*7450*/  FMUL R14, R32.reuse, R18 ;  /* 0x00000012200e7220 */ /* 0x040fe20000400000 */
[--C-:B------:R-:W-:Y:S02]  /*7460*/  HADD2.F32 R37, -RZ, R51.reuse.H0_H0 ;  /* 0x20000033ff257230 */ /* 0x100fe40000004100 */
[----:B------:R-:W-:Y:S01]  /*7470*/  FMUL R19, R32, R19 ;  /* 0x0000001320137220 */ /* 0x000fe20000400000 */
[----:B------:R-:W-:Y:S01]  /*7480*/  HADD2.F32 R36, -RZ, R51.H1_H1 ;  /* 0x30000033ff247230 */ /* 0x000fe20000004100 */
        /* <DEDUP_REMOVED lines=22> */
[----:B------:R-:W-:Y:S02]  /*75f0*/  UIADD3 UR12, UP0, UPT, UR50, 0x680, URZ ;  /* 0x00000680320c7890 */ /* 0x000fe4000ff1e0ff */
[----:B------:R-:W-:Y:S02]  /*7600*/  UIADD3 UR9, UPT, UPT, UR41, 0x10, URZ ;  /* 0x0000001029097890 */ /* 0x000fe4000fffe0ff */
[----:B------:R-:W-:Y:S02]  /*7610*/  UIADD3 UR8, UPT, UPT, UR44, 0x1200, URZ ;  /* 0x000012002c087890 */ /* 0x000fe4000fffe0ff */
[----:B------:R-:W-:Y:S01]  /*7620*/  UIADD3.X UR13, UPT, UPT, URZ, UR51, URZ, UP0, !UPT ;  /* 0x00000033ff0d7290 */ /* 0x000fe200087fe4ff */
[----:B------:R-:W-:Y:S01]  /*7630*/  UMOV UR10, UR42 ;  /* 0x0000002a000a7c82 */ /* 0x000fe20008000000 */
[----:B------:R-:W-:Y:S01]  /*7640*/  UMOV UR11, UR36 ;  /* 0x00000024000b7c82 */ /* 0x000fe20008000000 */
[----:B------:R-:W-:Y:S02]  /*7650*/  UIADD3 UR5, UPT, UPT, UR41, 0x50, URZ ;  /* 0x0000005029057890 */ /* 0x000fe4000fffe0ff */
[----:B------:R-:W-:Y:S01]  /*7660*/  UIADD3 UR4, UPT, UPT, UR44, 0x1a00, URZ ;  /* 0x00001a002c047890 */ /* 0x000fe2000fffe0ff */
[----:B------:R-:W-:Y:S03]  /*7670*/  UMOV UR6, UR42 ;  /* 0x0000002a00067c82 */ /* 0x000fe60008000000 */
[----:B------:R2:W-:Y:S01]  /*7680*/  UTMASTG.3D [UR8], [UR12] ;  /* 0x000000080c0073b5 */ /* 0x0005e20008010000 */
[----:B------:R-:W-:Y:S04]  /*7690*/  UMOV UR7, UR36 ;  /* 0x0000002400077c82 */ /* 0x000fe80008000000 */
[----:B------:R2:W-:Y:S01]  /*76a0*/  UTMASTG.3D [UR4], [UR12] ;  /* 0x000000040c0073b5 */ /* 0x0005e20008010000 */
[----:B------:R0:W-:Y:S01]  /*76b0*/  UTMACMDFLUSH ;  /* 0x00000000000079b7 */ /* 0x0001e20000000000 */
[----:B--2---:R-:W-:Y:S04]  /*76c0*/  DEPBAR.LE SB0, 0x1 ;  /* 0x000080400000791a */ /* 0x004fe80000000000 */
.L_x_129:
[----:B------:R-:W-:Y:S05]  /*76d0*/  BSYNC.RECONVERGENT B0 ;  /* 0x0000000000007941 */ /* 0x000fea0003800200 */
.L_x_128:
[----:B------:R-:W-:Y:S01]  /*76e0*/  BAR.SYNC.DEFER_BLOCKING 0x1, 0x80 ;  /* 0x0042000000007b1d */ /* 0x000fe20000010000 */
[----:B------:R-:W-:Y:S04]  /*76f0*/  UIADD3 UR40, UPT, UPT, UR48, 0x1, URZ ;  /* 0x0000000130287890 */ /* 0x000fe8000fffe0ff */
[----:B------:R-:W-:Y:S04]  /*7700*/  UISETP.NE.AND UP0, UPT, UR40, 0x4, UPT ;  /* 0x000000042800788c */ /* 0x000fe8000bf05270 */
[----:B------:R-:W-:Y:S01]  /*7710*/  USEL UR40, UR40, URZ, UP0 ;  /* 0x000000ff28287287 */ /* 0x000fe20008000000 */
[----:B------:R2:W-:Y:S01]  /*7720*/  @P6 SYNCS.ARRIVE.TRANS64.RED.A1T0 RZ, [R86+URZ], RZ ;  /* 0x000000ff56ff69a7 */ /* 0x0005e200081004ff */
[----:B------:R-:W-:Y:S01]  /*7730*/  BSSY B1, `(.L_x_130) ;  /* 0x0000013000017945 */ /* 0x000fe20003800000 */
[----:B------:R-:W3:Y:S02]  /*7740*/  @P6 SYNCS.PHASECHK.TRANS64.TRYWAIT P0, [R87+URZ+0x70], R92 ;  /* 0x0000705c570065a7 */ /* 0x000ee400080011ff */
[----:B---3--:R-:W-:Y:S01]  /*7750*/  @P6 SEL R39, RZ, 0x1, !P0 ;  /* 0x00000001ff276807 */ /* 0x008fe20004000000 */
[----:B--2---:R-:W-:Y:S06]  /*7760*/  @!P6 BRA `(.L_x_131) ;  /* 0x00000000003ce947 */ /* 0x004fec0003800000 */
[----:B------:R-:W-:Y:S01]  /*7770*/  ISETP.NE.AND P1, PT, R84, RZ, PT ;  /* 0x000000ff5400720c */ /* 0x000fe20003f25270 */
[----:B------:R-:W-:Y:S01]  /*7780*/  BSSY B0, `(.L_x_132) ;  /* 0x0000009000007945 */ /* 0x000fe20003800000 */
[----:B------:R-:W-:Y:S11]  /*7790*/  ISETP.NE.AND P0, PT, R39, RZ, PT ;  /* 0x000000ff2700720c */ /* 0x000ff60003f05270 */
[----:B------:R-:W-:Y:S05]  /*77a0*/  @P1 IMAD R2, R38, 0x1000, R81 ;  /* 0x0000100026021824 */ /* 0x000fea00078e0251 */
[----:B------:R-:W-:Y:S05]  /*77b0*/  @P1 IADD3 R0, PT, PT, R2, UR44, RZ ;  /* 0x0000002c02001c10 */ /* 0x000fea000fffe0ff */
[----:B------:R-:W-:Y:S01]  /*77c0*/  @P1 IMAD.IADD R0, R85, 0x1, R0 ;  /* 0x0000000155001824 */ /* 0x000fe200078e0200 */
[----:B------:R-:W-:Y:S06]  /*77d0*/  @P0 BRA `(.L_x_133) ;  /* 0x00000000000c0947 */ /* 0x000fec0003800000 */
[----:B------:R-:W-:Y:S04]  /*77e0*/  SHF.L.U32 R4, R75, 0x1f, RZ ;  /* 0x0000001f4b047819 */ /* 0x000fe800000006ff */
[----:B------:R-:W2:Y:S02]  /*77f0*/  SYNCS.PHASECHK.TRANS64.TRYWAIT P0, [R87+URZ+0x70], R4 ;  /* 0x00007004570075a7 */ /* 0x000ea400080011ff */
[----:B--2---:R-:W-:Y:S05]  /*7800*/  @!P0 BRA `(.L_x_134) ;  /* 0x0000002000408947 */ /* 0x004fea0003800000 */
.L_x_133:
[----:B------:R-:W-:Y:S05]  /*7810*/  BSYNC B0 ;  /* 0x0000000000007941 */ /* 0x000fea0003800000 */
.L_x_132:
[----:B------:R-:W-:Y:S02]  /*7820*/  ISETP.NE.AND P0, PT, R84, RZ, PT ;  /* 0x000000ff5400720c */ /* 0x000fe40003f05270 */
[----:B------:R-:W-:Y:S11]  /*7830*/  IADD3 R38, PT, PT, R38, 0x1, RZ ;  /* 0x0000000126267810 */ /* 0x000ff60007ffe0ff */
[----:B------:R3:W4:Y:S04]  /*7840*/  @P0 LDS.128 R40, [R2+UR44+0x200] ;  /* 0x0002002c02280984 */ /* 0x0007280008000c00 */
[----:B------:R3:W1:Y:S02]  /*7850*/  @P0 LDS.128 R48, [R0+0x200] ;  /* 0x0002000000300984 */ /* 0x0006640000000c00 */
.L_x_131:
[----:B------:R-:W-:Y:S05]  /*7860*/  BSYNC B1 ;  /* 0x0000000000017941 */ /* 0x000fea0003800000 */
.L_x_130:
[----:B------:R-:W-:Y:S05]  /*7870*/  VIADD R3, R34, 0x20 ;  /* 0x0000002022037836 */ /* 0x000fea0000000000 */
[----:B------:R-:W-:Y:S04]  /*7880*/  SHF.R.U32.HI R3, RZ, 0x15, R3 ;  /* 0x00000015ff037819 */ /* 0x000fe80000011603 */
[----:B------:R-:W-:Y:S11]  /*7890*/  LOP3.LUT P0, RZ, R3, 0x3, R70, 0x48, !PT ;  /* 0x0000000303ff7812 */ /* 0x000ff60007804846 */
[----:B------:R-:W-:Y:S02]  /*78a0*/  @!UPT UIADD3 URZ, UPT, UPT, URZ, URZ, URZ ;  /* 0x000000fffffff290 */ /* 0x000fe4000fffe0ff */
[----:B------:R-:W-:Y:S05]  /*78b0*/  @!P0 BRA `(.L_x_135) ;  /* 0x0000000000408947 */ /* 0x000fea0003800000 */
[----:B------:R-:W5:Y:S01]  /*78c0*/  LDCU.64 UR8, c[0x4][0x70] ;  /* 0x01000e00ff0877ac */ /* 0x000f620008000a00 */
[----:B------:R-:W-:Y:S01]  /*78d0*/  MOV R3, 0x0 ;  /* 0x0000000000037802 */ /* 0x000fe20000000f00 */
[----:B------:R-:W-:Y:S02]  /*78e0*/  HFMA2 R12, -RZ, RZ, 0, 5.9604644775390625e-08 ;  /* 0x00000001ff0c7431 */ /* 0x000fe400000001ff */
[----:B------:R-:W-:Y:S02]  /*78f0*/  IMAD.MOV.U32 R8, RZ, RZ, 0x192 ;  /* 0x00000192ff087424 */ /* 0x000fe400078e00ff */
[----:B------:R-:W-:Y:S01]  /*7900*/  IMAD.MOV.U32 R13, RZ, RZ, RZ ;  /* 0x000000ffff0d7224 */ /* 0x000fe200078e00ff */
[----:B------:R-:W4:Y:S01]  /*7910*/  LDCU.64 UR6, c[0x4][0x78] ;  /* 0x01000f00ff0677ac */ /* 0x000f220008000a00 */
[----:B---3--:R-:W3:Y:S01]  /*7920*/  LDC.64 R2, c[0x4][R3] ;  /* 0x0100000003027b82 */ /* 0x008ee20000000a00 */
[----:B------:R-:W1:Y:S01]  /*7930*/  LDCU.64 UR4, c[0x4][0x10] ;  /* 0x01000200ff0477ac */ /* 0x000e620008000a00 */
[----:B-----5:R-:W-:Y:S01]  /*7940*/  MOV R5, UR9 ;  /* 0x0000000900057c02 */ /* 0x020fe20008000f00 */
[----:B--2---:R-:W-:Y:S01]  /*7950*/  IMAD.U32 R4, RZ, RZ, UR8 ;  /* 0x00000008ff047e24 */ /* 0x004fe2000f8e00ff */
[----:B----4-:R-:W-:Y:S01]  /*7960*/  MOV R7, UR7 ;  /* 0x0000000700077c02 */ /* 0x010fe20008000f00 */
[----:B------:R-:W-:Y:S01]  /*7970*/  IMAD.U32 R6, RZ, RZ, UR6 ;  /* 0x00000006ff067e24 */ /* 0x000fe2000f8e00ff */
[----:B-1----:R-:W-:Y:S01]  /*7980*/  MOV R11, UR5 ;  /* 0x00000005000b7c02 */ /* 0x002fe20008000f00 */
[----:B------:R-:W-:Y:S02]  /*7990*/  IMAD.U32 R10, RZ, RZ, UR4 ;  /* 0x00000004ff0a7e24 */ /* 0x000fe4000f8e00ff */
[----:B------:R-:W-:Y:S07]  /*79a0*/  LEPC R20, `(.L_x_135) ;  /* 0x000000001014794e */ /* 0x000fee0000000000 */
[----:B---3--:R-:W-:Y:S05]  /*79b0*/  CALL.ABS.NOINC R2 ;  /* 0x0000000002007343 */ /* 0x008fea0003c00000 */
.L_x_135:
        /* <DEDUP_REMOVED lines=8> */
[----:B--2---:R-:W-:Y:S01]  /*7a40*/  MOV R87, UR37 ;  /* 0x0000002500577c02 */ /* 0x004fe20008000f00 */
[----:B-1----:R-:W-:Y:S01]  /*7a50*/  HADD2.F32 R37, -RZ, R48.H0_H0 ;  /* 0x20000030ff257230 */ /* 0x002fe20000004100 */
[----:B------:R-:W-:Y:S01]  /*7a60*/  @P6 LEA R86, R86, UR44, 0x3 ;  /* 0x0000002c56566c11 */ /* 0x000fe2000f8e18ff */
[----:B------:R-:W-:Y:S01]  /*7a70*/  BSSY.RECONVERGENT B0, `(.L_x_136) ;  /* 0x0000052000007945 */ /* 0x000fe20003800200 */
[----:B------:R-:W-:Y:S02]  /*7a80*/  LEA R92, R38, UR44, 0x3 ;  /* 0x0000002c265c7c11 */ /* 0x000fe4000f8e18ff */
[----:B------:R-:W-:Y:S01]  /*7a90*/  @P6 IADD3 R86, PT, PT, R86, 0x90, RZ ;  /* 0x0000009056566810 */ /* 0x000fe20007ffe0ff */
[----:B------:R-:W3:Y:S03]  /*7aa0*/  LDTM.x16 R4, tmem[UR4+0x20] ;  /* 0x00002004000479ee */ /* 0x000ee60008240000 */
[----:B------:R-:W-:Y:S02]  /*7ab0*/  @P6 PRMT R86, R87, 0x654, R86 ;  /* 0x0000065457566816 */ /* 0x000fe40000000056 */
[----:B------:R-:W-:Y:S01]  /*7ac0*/  @P6 SHF.L.U32 R87, R75, 0x1f, RZ ;  /* 0x0000001f4b576819 */ /* 0x000fe200000006ff */
[C---:B---3--:R-:W-:Y:S01]  /*7ad0*/  FMUL R0, R32.reuse, R4 ;  /* 0x0000000420007220 */ /* 0x048fe20000400000 */
        /* <DEDUP_REMOVED lines=75> */
.L_x_137:
[----:B------:R-:W-:Y:S05]  /*7f90*/  BSYNC.RECONVERGENT B0 ;  /* 0x0000000000007941 */ /* 0x000fea0003800200 */
.L_x_136:
        /* <DEDUP_REMOVED lines=19> */
.L_x_141:
[----:B------:R-:W-:Y:S05]  /*80d0*/  BSYNC B0 ;  /* 0x0000000000007941 */ /* 0x000fea0003800000 */
.L_x_140:
[----:B------:R-:W-:Y:S11]  /*80e0*/  ISETP.NE.AND P0, PT, R84, RZ, PT ;  /* 0x000000ff5400720c */ /* 0x000ff60003f05270 */
[----:B------:R-:W-:Y:S02]  /*80f0*/  @!UPT UIADD3 URZ, UPT, UPT, URZ, URZ, URZ ;  /* 0x000000fffffff290 */ /* 0x000fe4000fffe0ff */
[----:B------:R3:W4:Y:S04]  /*8100*/  @P0 LDS.128 R40, [R38+UR44+0x200] ;  /* 0x0002002c26280984 */ /* 0x0007280008000c00 */
[----:B------:R3:W1:Y:S02]  /*8110*/  @P0 LDS.128 R48, [R85+0x200] ;  /* 0x0002000055300984 */ /* 0x0006640000000c00 */
.L_x_139:
[----:B------:R-:W-:Y:S05]  /*8120*/  BSYNC B1 ;  /* 0x0000000000017941 */ /* 0x000fea0003800000 */
.L_x_138:
        /* <DEDUP_REMOVED lines=11> */
[----:B------:R-:W1:Y:S01]  /*81e0*/  LDC.64 R2, c[0x4][R3] ;  /* 0x0100000003027b82 */ /* 0x000e620000000a00 */
[----:B------:R-:W3:Y:S01]  /*81f0*/  LDCU.64 UR4, c[0x4][0x10] ;  /* 0x01000200ff0477ac */ /* 0x000ee20008000a00 */
[----:B--2---:R-:W-:Y:S01]  /*8200*/  MOV R5, UR9 ;  /* 0x0000000900057c02 */ /* 0x004fe20008000f00 */
[----:B------:R-:W-:Y:S01]  /*8210*/  IMAD.U32 R4, RZ, RZ, UR8 ;  /* 0x00000008ff047e24 */ /* 0x000fe2000f8e00ff */
[----:B-----5:R-:W-:Y:S01]  /*8220*/  MOV R7, UR7 ;  /* 0x0000000700077c02 */ /* 0x020fe20008000f00 */
[----:B------:R-:W-:Y:S01]  /*8230*/  IMAD.U32 R6, RZ, RZ, UR6 ;  /* 0x00000006ff067e24 */ /* 0x000fe2000f8e00ff */
[----:B---3--:R-:W-:Y:S01]  /*8240*/  MOV R11, UR5 ;  /* 0x00000005000b7c02 */ /* 0x008fe20008000f00 */
[----:B------:R-:W-:Y:S02]  /*8250*/  IMAD.U32 R10, RZ, RZ, UR4 ;  /* 0x00000004ff0a7e24 */ /* 0x000fe4000f8e00ff */
[----:B------:R-:W-:Y:S07]  /*8260*/  LEPC R20, `(.L_x_143) ;  /* 0x000000001014794e */ /* 0x000fee0000000000 */
[----:B-1--4-:R-:W-:Y:S05]  /*8270*/  CALL.ABS.NOINC R2 ;  /* 0x0000000002007343 */ /* 0x012fea0003c00000 */
.L_x_143:
[----:B------:R-:W-:Y:S01]  /*8280*/  ISETP.NE.AND P0, PT, R76, RZ, PT ;  /* 0x000000ff4c00720c */ /* 0x000fe20003f05270 */
[----:B------:R-:W-:Y:S05]  /*8290*/  WARPSYNC.ALL ;  /* 0x0000000000007948 */ /* 0x000fea0003800000 */
[----:B------:R-:W-:Y:S01]  /*82a0*/  R2UR UR4, R34 ;  /* 0x00000000220472ca */ /* 0x000fe200000e0000 */
[--C-:B----4-:R-:W-:Y:S01]  /*82b0*/  HADD2.F32 R20, -RZ, R40.reuse.H0_H0 ;  /* 0x20000028ff147230 */ /* 0x110fe20000004100 */
[----:B------:R-:W-:Y:S01]  /*82c0*/  IADD3 R78, PT, PT, R78, 0x100, RZ ;  /* 0x000001004e4e7810 */ /* 0x000fe20007ffe0ff */
[----:B------:R-:W-:Y:S01]  /*82d0*/  HADD2.F32 R36, -RZ, R40.H1_H1 ;  /* 0x30000028ff247230 */ /* 0x000fe20000004100 */
[----:B------:R-:W-:Y:S01]  /*82e0*/  BSSY.RECONVERGENT B0, `(.L_x_144) ;  /* 0x0000053000007945 */ /* 0x000fe20003800200 */
[--C-:B------:R-:W-:Y:S01]  /*82f0*/  HADD2.F32 R21, -RZ, R41.reuse.H0_H0 ;  /* 0x20000029ff157230 */ /* 0x100fe20000004100 */
[----:B------:R-:W-:Y:S01]  /*8300*/  LOP3.LUT R78, R78, 0xfefffff8, RZ, 0xc0, !PT ;  /* 0xfefffff84e4e7812 */ /* 0x000fe200078ec0ff */
[----:B---3--:R-:W-:Y:S02]  /*8310*/  HADD2.F32 R38, -RZ, R41.H1_H1 ;  /* 0x30000029ff267230 */ /* 0x008fe40000004100 */
[--C-:B------:R-:W-:Y:S02]  /*8320*/  HADD2.F32 R37, -RZ, R42.reuse.H0_H0 ;  /* 0x2000002aff257230 */ /* 0x100fe40000004100 */
[----:B------:R-:W-:Y:S02]  /*8330*/  HADD2.F32 R40, -RZ, R42.H1_H1 ;  /* 0x3000002aff287230 */ /* 0x000fe40000004100 */
[----:B------:R-:W2:Y:S01]  /*8340*/  LDTM.x16 R4, tmem[UR4+0x30] ;  /* 0x00003004000479ee */ /* 0x000ea20008240000 */
[----:B------:R-:W-:Y:S01]  /*8350*/  NOP ;  /* 0x0000000000007918 */ /* 0x000fe20000000000 */
[----:B--2---:R2:W-:Y:S01]  /*8360*/  SYNCS.ARRIVE.TRANS64.RED.A1T0 RZ, [R78+URZ], RZ ;  /* 0x000000ff4eff79a7 */ /* 0x0045e200081004ff */
[--C-:B------:R-:W-:Y:S02]  /*8370*/  HADD2.F32 R39, -RZ, R43.reuse.H0_H0 ;  /* 0x2000002bff277230 */ /* 0x100fe40000004100 */
[----:B------:R-:W-:Y:S02]  /*8380*/  HADD2.F32 R42, -RZ, R43.H1_H1 ;  /* 0x3000002bff2a7230 */ /* 0x000fe40000004100 */
[--C-:B-1----:R-:W-:Y:S02]  /*8390*/  HADD2.F32 R41, -RZ, R48.reuse.H0_H0 ;  /* 0x20000030ff297230 */ /* 0x102fe40000004100 */
[----:B------:R-:W-:Y:S02]  /*83a0*/  HADD2.F32 R43, -RZ, R48.H1_H1 ;  /* 0x30000030ff2b7230 */ /* 0x000fe40000004100 */
[--C-:B------:R-:W-:Y:S02]  /*83b0*/  HADD2.F32 R44, -RZ, R49.reuse.H0_H0 ;  /* 0x20000031ff2c7230 */ /* 0x100fe40000004100 */
[----:B------:R-:W-:Y:S02]  /*83c0*/  HADD2.F32 R46, -RZ, R49.H1_H1 ;  /* 0x30000031ff2e7230 */ /* 0x000fe40000004100 */
[--C-:B------:R-:W-:Y:S02]  /*83d0*/  HADD2.F32 R45, -RZ, R50.reuse.H0_H0 ;  /* 0x20000032ff2d7230 */ /* 0x100fe40000004100 */
[----:B------:R-:W-:Y:S02]  /*83e0*/  HADD2.F32 R48, -RZ, R50.H1_H1 ;  /* 0x30000032ff307230 */ /* 0x000fe40000004100 */
[--C-:B------:R-:W-:Y:S02]  /*83f0*/  HADD2.F32 R47, -RZ, R51.reuse.H0_H0 ;  /* 0x20000033ff2f7230 */ /* 0x100fe40000004100 */
[----:B------:R-:W-:Y:S02]  /*8400*/  HADD2.F32 R50, -RZ, R51.H1_H1 ;  /* 0x30000033ff327230 */ /* 0x000fe40000004100 */
[C---:B------:R-:W-:Y:S01]  /*8410*/  FMUL R4, R32.reuse, R4 ;  /* 0x0000000420047220 */ /* 0x040fe20000400000 */
[C---:B------:R-:W-:Y:S01]  /*8420*/  FMUL R5, R32.reuse, R5 ;  /* 0x0000000520057220 */ /* 0x040fe20000400000 */
[C---:B------:R-:W-:Y:S01]  /*8430*/  FMUL R6, R32.reuse, R6 ;  /* 0x0000000620067220 */ /* 0x040fe20000400000 */
[C---:B------:R-:W-:Y:S01]  /*8440*/  FMUL R7, R32.reuse, R7 ;  /* 0x0000000720077220 */ /* 0x040fe20000400000 */
[C---:B------:R-:W-:Y:S01]  /*8450*/  FFMA R4, R35.reuse, R20, R4 ;  /* 0x0000001423047223 */ /* 0x040fe20000000004 */
        /* <DEDUP_REMOVED lines=21> */
[----:B------:R-:W-:Y:S01]  /*85b0*/  FFMA R15, R35, R46, R15 ;  /* 0x0000002e230f7223 */ /* 0x000fe2000000000f */
        /* <DEDUP_REMOVED lines=20> */
[----:B-1----:R-:W1:Y:S02]  /*8700*/  FENCE.VIEW.ASYNC.S ;  /* 0x00000000000073c6 */ /* 0x002e640000000000 */
[----:B-1----:R-:W-:Y:S06]  /*8710*/  BAR.SYNC.DEFER_BLOCKING 0x1, 0x80 ;  /* 0x0042000000007b1d */ /* 0x002fec0000010000 */
        /* <DEDUP_REMOVED lines=14> */
[----:B-1----:R-:W-:Y:S04]  /*8800*/  DEPBAR.LE SB0, 0x1 ;  /* 0x000080400000791a */ /* 0x002fe80000000000 */
.L_x_145:
[----:B------:R-:W-:Y:S05]  /*8810*/  BSYNC.RECONVERGENT B0 ;  /* 0x0000000000007941 */ /* 0x000fea0003800200 */
.L_x_144:
[----:B------:R-:W-:Y:S01]  /*8820*/  BAR.SYNC.DEFER_BLOCKING 0x1, 0x80 ;  /* 0x0042000000007b1d */ /* 0x000fe20000010000 */
[----:B------:R-:W-:Y:S01]  /*8830*/  UISETP.NE.AND UP0, UPT, UR45, -0x4, UPT ;  /* 0xfffffffc2d00788c */ /* 0x000fe2000bf05270 */
[----:B------:R-:W-:Y:S08]  /*8840*/  IADD3 R0, PT, PT, R30, 0x1, RZ ;  /* 0x000000011e007810 */ /* 0x000ff00007ffe0ff */
[----:B------:R-:W-:Y:S05]  /*8850*/  BRA.U !UP0, `(.L_x_146) ;  /* 0x0000000108287547 */ /* 0x000fea000b800000 */
[----:B------:R-:W-:Y:S01]  /*8860*/  ISETP.NE.AND P0, PT, R82, RZ, PT ;  /* 0x000000ff5200720c */ /* 0x000fe20003f05270 */
[----:B------:R-:W-:Y:S01]  /*8870*/  IMAD.U32 R3, RZ, RZ, UR48 ;  /* 0x00000030ff037e24 */ /* 0x000fe2000f8e00ff */
[----:B------:R-:W-:Y:S01]  /*8880*/  UIADD3 UR48, UPT, UPT, UR48, 0x1, URZ ;  /* 0x0000000130307890 */ /* 0x000fe2000fffe0ff */
[----:B------:R-:W-:Y:S03]  /*8890*/  IMAD.U32 R2, RZ, RZ, UR37 ;  /* 0x00000025ff027e24 */ /* 0x000fe6000f8e00ff */
[----:B------:R-:W-:Y:S04]  /*88a0*/  UISETP.NE.AND UP0, UPT, UR48, 0x4, UPT ;  /* 0x000000043000788c */ /* 0x000fe8000bf05270 */
[----:B------:R-:W-:Y:S03]  /*88b0*/  USEL UR48, UR48, URZ, UP0 ;  /* 0x000000ff30307287 */ /* 0x000fe60008000000 */
[----:B------:R-:W-:Y:S05]  /*88c0*/  @P0 LEA R3, R3, UR44, 0x3 ;  /* 0x0000002c03030c11 */ /* 0x000fea000f8e18ff */
[----:B------:R-:W-:Y:S05]  /*88d0*/  @P0 VIADD R3, R3, 0x90 ;  /* 0x0000009003030836 */ /* 0x000fea0000000000 */
[----:B------:R-:W-:Y:S04]  /*88e0*/  @P0 PRMT R2, R2, 0x654, R3 ;  /* 0x0000065402020816 */ /* 0x000fe80000000003 */
[----:B------:R1:W-:Y:S03]  /*88f0*/  @P0 SYNCS.ARRIVE.TRANS64.RED.A1T0 RZ, [R2+URZ], RZ ;  /* 0x000000ff02ff09a7 */ /* 0x0003e600081004ff */
.L_x_146:
[----:B------:R-:W-:Y:S01]  /*8900*/  ISETP.NE.AND P2, PT, R77, RZ, PT ;  /* 0x000000ff4d00720c */ /* 0x000fe20003f45270 */
[----:B------:R-:W-:Y:S01]  /*8910*/  UIADD3 UR45, UPT, UPT, UR45, 0x4, URZ ;  /* 0x000000042d2d7890 */ /* 0x000fe2000fffe0ff */
[----:B------:R-:W-:Y:S01]  /*8920*/  ISETP.NE.AND P0, PT, R80, 0x2, PT ;  /* 0x000000025000780c */ /* 0x000fe20003f05270 */
[----:B------:R-:W-:Y:S01]  /*8930*/  IMAD.IADD R20, R29, 0x1, R62 ;  /* 0x000000011d147824 */ /* 0x000fe200078e023e */
[----:B------:R-:W-:Y:S01]  /*8940*/  ISETP.NE.AND P1, PT, R0, 0x4, PT ;  /* 0x000000040000780c */ /* 0x000fe20003f25270 */
[----:B------:R-:W-:Y:S01]  /*8950*/  IMAD.IADD R21, R31, 0x1, R64 ;  /* 0x000000011f157824 */ /* 0x000fe200078e0240 */
[----:B-1----:R-:W-:Y:S02]  /*8960*/  SEL R2, RZ, 0x1, P0 ;  /* 0x00000001ff027807 */ /* 0x002fe40000000000 */
[----:B------:R-:W-:Y:S02]  /*8970*/  SEL R3, RZ, 0x1, P1 ;  /* 0x00000001ff037807 */ /* 0x000fe40000800000 */
[----:B------:R-:W-:Y:S02]  /*8980*/  LOP3.LUT R73, R73, R2, RZ, 0x3c, !PT ;  /* 0x0000000249497212 */ /* 0x000fe400078e3cff */
[----:B------:R-:W-:Y:S02]  /*8990*/  LOP3.LUT R74, R74, R3, RZ, 0x3c, !PT ;  /* 0x000000034a4a7212 */ /* 0x000fe400078e3cff */
[----:B------:R-:W-:Y:S02]  /*89a0*/  @P2 R2UR UR36, R72 ;  /* 0x00000000482422ca */ /* 0x000fe400000e0000 */
[----:B------:R-:W-:Y:S02]  /*89b0*/  SEL R80, R80, RZ, P0 ;  /* 0x000000ff50507207 */ /* 0x000fe40000000000 */
[----:B------:R-:W-:Y:S01]  /*89c0*/  SEL R30, R0, RZ, P1 ;  /* 0x000000ff001e7207 */ /* 0x000fe20000800000 */
[----:B------:R-:W-:Y:S10]  /*89d0*/  @P2 BRA `(.L_x_147) ;  /* 0xffffffcc00e42947 */ /* 0x000ff4000383ffff */
[----:B------:R-:W1:Y:S01]  /*89e0*/  LDCU.64 UR6, c[0x0][0x888] ;  /* 0x00011100ff0677ac */ /* 0x000e620008000a00 */
[----:B------:R-:W3:Y:S01]  /*89f0*/  LDCU.64 UR4, c[0x0][0x890] ;  /* 0x00011200ff0477ac */ /* 0x000ee20008000a00 */
[----:B-1----:R-:W-:Y:S02]  /*8a00*/  ISETP.NE.U32.AND P2, PT, RZ, UR6, PT ;  /* 0x00000006ff007c0c */ /* 0x002fe4000bf45070 */
[----:B---3--:R-:W-:Y:S02]  /*8a10*/  ISETP.NE.U32.AND P1, PT, RZ, UR4, PT ;  /* 0x00000004ff007c0c */ /* 0x008fe4000bf25070 */
[----:B------:R-:W-:Y:S02]  /*8a20*/  ISETP.NE.AND.EX P2, PT, RZ, UR7, PT, P2 ;  /* 0x00000007ff007c0c */ /* 0x000fe4000bf45320 */
[----:B------:R-:W-:-:S13]  /*8a30*/  ISETP.NE.AND.EX P0, PT, RZ, UR5, PT, P1 ;  /* 0x00000005ff007c0c */ /* 0x000fda000bf05310 */
[----:B------:R-:W-:Y:S05]  /*8a40*/  @P2 BRA P0, `(.L_x_148) ;  /* 0x00000000003c2947 */ /* 0x000fea0000000000 */
[----:B------:R-:W-:-:S13]  /*8a50*/  ISETP.NE.AND.EX P1, PT, RZ, UR5, PT, P1 ;  /* 0x00000005ff007c0c */ /* 0x000fda000bf25310 */
[----:B------:R-:W-:Y:S05]  /*8a60*/  @P1 BRA `(.L_x_149) ;  /* 0x00000000000c1947 */ /* 0x000fea0003800000 */
[----:B------:R-:W-:-:S13]  /*8a70*/  FSETP.NEU.AND P0, PT, R35, RZ, PT ;  /* 0x000000ff2300720b */ /* 0x000fda0003f0d000 */
[----:B------:R-:W-:Y:S05]  /*8a80*/  @!P0 EXIT ;  /* 0x000000000000894d */ /* 0x000fea0003800000 */
[----:B------:R-:W-:Y:S05]  /*8a90*/  BRA `(.L_x_148) ;  /* 0x0000000000287947 */ /* 0x000fea0003800000 */
.L_x_149:
[----:B------:R-:W-:Y:S01]  /*8aa0*/  ISETP.NE.AND P0, PT, R79, RZ, PT ;  /* 0x000000ff4f00720c */ /* 0x000fe20003f05270 */
[----:B------:R-:W-:-:S12]  /*8ab0*/  BSSY.RECONVERGENT B0, `(.L_x_148) ;  /* 0x0000008000007945 */ /* 0x000fd80003800200 */
[----:B------:R-:W-:Y:S05]  /*8ac0*/  @P0 BRA `(.L_x_150) ;  /* 0x0000000000100947 */ /* 0x000fea0003800000 */
[----:B------:R-:W-:-:S04]  /*8ad0*/  ISETP.NE.U32.AND P0, PT, RZ, UR6, PT ;  /* 0x00000006ff007c0c */ /* 0x000fc8000bf05070 */
[----:B------:R-:W-:-:S13]  /*8ae0*/  ISETP.NE.AND.EX P0, PT, RZ, UR7, PT, P0 ;  /* 0x00000007ff007c0c */ /* 0x000fda000bf05300 */
[----:B------:R-:W-:Y:S05]  /*8af0*/  @!P0 EXIT ;  /* 0x000000000000894d */ /* 0x000fea0003800000 */
[----:B------:R-:W-:Y:S05]  /*8b00*/  BRA `(.L_x_151) ;  /* 0x0000000000087947 */ /* 0x000fea0003800000 */
.L_x_150:
[----:B------:R-:W-:-:S13]  /*8b10*/  FSETP.NEU.AND P0, PT, R35, RZ, PT ;  /* 0x000000ff2300720b */ /* 0x000fda0003f0d000 */
[----:B------:R-:W-:Y:S05]  /*8b20*/  @!P0 EXIT ;  /* 0x000000000000894d */ /* 0x000fea0003800000 */
.L_x_151:
[----:B------:R-:W-:Y:S05]  /*8b30*/  BSYNC.RECONVERGENT B0 ;  /* 0x0000000000007941 */ /* 0x000fea0003800200 */
.L_x_148:
[----:B------:R-:W-:Y:S01]  /*8b40*/  ULEA UR4, UR48, UR44, 0x3 ;  /* 0x0000002c30047291 */ /* 0x000fe2000f8e18ff */
[----:B------:R-:W-:-:S04]  /*8b50*/  DEPBAR.LE SB0, 0x0 ;  /* 0x000080000000791a */ /* 0x000fc80000000000 */
[----:B------:R-:W-:-:S04]  /*8b60*/  UIADD3 UR4, UPT, UPT, UR4, 0x90, URZ ;  /* 0x0000009004047890 */ /* 0x000fc8000fffe0ff */
[----:B------:R-:W-:-:S09]  /*8b70*/  UPRMT UR4, UR37, 0x654, UR4 ;  /* 0x0000065425047896 */ /* 0x000fd20008000004 */
[----:B------:R-:W-:Y:S01]  /*8b80*/  SYNCS.ARRIVE.TRANS64.RED.A1T0 RZ, [UR4], RZ ;  /* 0x000000ffffff79a7 */ /* 0x000fe20008100404 */
[----:B------:R-:W-:Y:S05]  /*8b90*/  EXIT ;  /* 0x000000000000794d */ /* 0x000fea0003800000 */
.L_x_24:
[----:B--2---:R2:W4:Y:S02]  /*8ba0*/  SYNCS.PHASECHK.TRANS64.TRYWAIT P0, [R3+URZ+0x130], R2 ;  /* 0x00013002030075a7 */ /* 0x00452400080011ff */
[----:B----4-:R-:W-:Y:S05]  /*8bb0*/  @!P0 NANOSLEEP.SYNCS 0x989680 ;  /* 0x009896800000895d */ /* 0x010fea0003900000 */
[----:B------:R-:W4:Y:S02]  /*8bc0*/  @!P0 SYNCS.PHASECHK.TRANS64 P0, [R3+URZ+0x130], R2 ;  /* 0x00013002030085a7 */ /* 0x000f2400080010ff */
[----:B----4-:R-:W-:Y:S05]  /*8bd0*/  @!P0 BRA `(.L_x_24) ;  /* 0xfffffffc00f08947 */ /* 0x010fea000383ffff */
[----:B------:R-:W-:Y:S05]  /*8be0*/  BRA `(.L_x_152) ;  /* 0xffffff8c00847947 */ /* 0x000fea000383ffff */
.L_x_27:
[----:B-1----:R-:W-:-:S07]  /*8bf0*/  MOV R2, UR33 ;  /* 0x0000002100027c02 */ /* 0x002fce0008000f00 */
.L_x_153:
[----:B-1----:R1:W2:Y:S02]  /*8c00*/  SYNCS.PHASECHK.TRANS64.TRYWAIT P0, [R2+URZ+0x38], R5 ;  /* 0x00003805020075a7 */ /* 0x0022a400080011ff */
[----:B--2---:R-:W-:Y:S05]  /*8c10*/  @!P0 NANOSLEEP.SYNCS 0x989680 ;  /* 0x009896800000895d */ /* 0x004fea0003900000 */
[----:B------:R-:W2:Y:S02]  /*8c20*/  @!P0 SYNCS.PHASECHK.TRANS64 P0, [R2+URZ+0x38], R5 ;  /* 0x00003805020085a7 */ /* 0x000ea400080010ff */
[----:B--2---:R-:W-:Y:S05]  /*8c30*/  @!P0 BRA `(.L_x_153) ;  /* 0xfffffffc00f08947 */ /* 0x004fea000383ffff */
[----:B------:R-:W-:Y:S05]  /*8c40*/  BRA `(.L_x_26) ;  /* 0xffffff8c00ec7947 */ /* 0x000fea000383ffff */
.L_x_34:
[----:B-1----:R-:W-:-:S07]  /*8c50*/  MOV R2, UR17 ;  /* 0x0000001100027c02 */ /* 0x002fce0008000f00 */
.L_x_154:
[----:B-1----:R1:W2:Y:S02]  /*8c60*/  SYNCS.PHASECHK.TRANS64.TRYWAIT P0, [R2+URZ+0x38], R5 ;  /* 0x00003805020075a7 */ /* 0x0022a400080011ff */
[----:B--2---:R-:W-:Y:S05]  /*8c70*/  @!P0 NANOSLEEP.SYNCS 0x989680 ;  /* 0x009896800000895d */ /* 0x004fea0003900000 */
[----:B------:R-:W2:Y:S02]  /*8c80*/  @!P0 SYNCS.PHASECHK.TRANS64 P0, [R2+URZ+0x38], R5 ;  /* 0x00003805020085a7 */ /* 0x000ea400080010ff */
[----:B--2---:R-:W-:Y:S05]  /*8c90*/  @!P0 BRA `(.L_x_154) ;  /* 0xfffffffc00f08947 */ /* 0x004fea000383ffff */
[----:B------:R-:W-:Y:S05]  /*8ca0*/  BRA `(.L_x_33) ;  /* 0xffffff9000ac7947 */ /* 0x000fea000383ffff */
.L_x_39:
[----:B-1----:R1:W2:Y:S02]  /*8cb0*/  SYNCS.PHASECHK.TRANS64.TRYWAIT P0, [R2+URZ+0xc0], R3 ;  /* 0x0000c003020075a7 */ /* 0x0022a400080011ff */
[----:B--2---:R-:W-:Y:S05]  /*8cc0*/  @!P0 NANOSLEEP.SYNCS 0x989680 ;  /* 0x009896800000895d */ /* 0x004fea0003900000 */
[----:B------:R-:W2:Y:S02]  /*8cd0*/  @!P0 SYNCS.PHASECHK.TRANS64 P0, [R2+URZ+0xc0], R3 ;  /* 0x0000c003020085a7 */ /* 0x000ea400080010ff */
[----:B--2---:R-:W-:Y:S05]  /*8ce0*/  @!P0 BRA `(.L_x_39) ;  /* 0xfffffffc00f08947 */ /* 0x004fea000383ffff */
[----:B------:R-:W-:Y:S05]  /*8cf0*/  BRA `(.L_x_155) ;  /* 0xffffff9400547947 */ /* 0x000fea000383ffff */
.L_x_43:
[----:B---3--:R-:W-:-:S07]  /*8d00*/  MOV R0, UR4 ;  /* 0x0000000400007c02 */ /* 0x008fce0008000f00 */
.L_x_156:
[----:B-1----:R1:W2:Y:S02]  /*8d10*/  SYNCS.PHASECHK.TRANS64.TRYWAIT P0, [R0+URZ], R3 ;  /* 0x00000003000075a7 */ /* 0x0022a400080011ff */
[----:B--2---:R-:W-:Y:S05]  /*8d20*/  @!P0 NANOSLEEP.SYNCS 0x989680 ;  /* 0x009896800000895d */ /* 0x004fea0003900000 */
[----:B------:R-:W2:Y:S02]  /*8d30*/  @!P0 SYNCS.PHASECHK.TRANS64 P0, [R0+URZ], R3 ;  /* 0x00000003000085a7 */ /* 0x000ea400080010ff */
[----:B--2---:R-:W-:Y:S05]  /*8d40*/  @!P0 BRA `(.L_x_156) ;  /* 0xfffffffc00f08947 */ /* 0x004fea000383ffff */
[----:B------:R-:W-:Y:S05]  /*8d50*/  BRA `(.L_x_157) ;  /* 0xffffff9800c47947 */ /* 0x000fea000383ffff */
.L_x_44:
[----:B---3--:R-:W-:-:S07]  /*8d60*/  MOV R0, UR4 ;  /* 0x0000000400007c02 */ /* 0x008fce0008000f00 */
.L_x_158:
[----:B-1----:R1:W2:Y:S02]  /*8d70*/  SYNCS.PHASECHK.TRANS64.TRYWAIT P0, [R0+URZ], R3 ;  /* 0x00000003000075a7 */ /* 0x0022a400080011ff */
[----:B--2---:R-:W-:Y:S05]  /*8d80*/  @!P0 NANOSLEEP.SYNCS 0x989680 ;  /* 0x009896800000895d */ /* 0x004fea0003900000 */
[----:B------:R-:W2:Y:S02]  /*8d90*/  @!P0 SYNCS.PHASECHK.TRANS64 P0, [R0+URZ], R3 ;  /* 0x00000003000085a7 */ /* 0x000ea400080010ff */
[----:B--2---:R-:W-:Y:S05]  /*8da0*/  @!P0 BRA `(.L_x_158) ;  /* 0xfffffffc00f08947 */ /* 0x004fea000383ffff */
[----:B------:R-:W-:Y:S05]  /*8db0*/  BRA `(.L_x_159) ;  /* 0xffffff9800d07947 */ /* 0x000fea000383ffff */
.L_x_45:
[----:B---3--:R-:W-:-:S07]  /*8dc0*/  MOV R0, UR4 ;  /* 0x0000000400007c02 */ /* 0x008fce0008000f00 */
.L_x_160:
[----:B-1----:R1:W2:Y:S02]  /*8dd0*/  SYNCS.PHASECHK.TRANS64.TRYWAIT P0, [R0+URZ], R3 ;  /* 0x00000003000075a7 */ /* 0x0022a400080011ff */
[----:B--2---:R-:W-:Y:S05]  /*8de0*/  @!P0 NANOSLEEP.SYNCS 0x989680 ;  /* 0x009896800000895d */ /* 0x004fea0003900000 */
[----:B------:R-:W2:Y:S02]  /*8df0*/  @!P0 SYNCS.PHASECHK.TRANS64 P0, [R0+URZ], R3 ;  /* 0x00000003000085a7 */ /* 0x000ea400080010ff */
[----:B--2---:R-:W-:Y:S05]  /*8e00*/  @!P0 BRA `(.L_x_160) ;  /* 0xfffffffc00f08947 */ /* 0x004fea000383ffff */
[----:B------:R-:W-:Y:S05]  /*8e10*/  BRA `(.L_x_161) ;  /* 0xffffff9800dc7947 */ /* 0x000fea000383ffff */
.L_x_46:
[----:B---3--:R-:W-:-:S07]  /*8e20*/  MOV R0, UR4 ;  /* 0x0000000400007c02 */ /* 0x008fce0008000f00 */
.L_x_162:
[----:B-1----:R1:W2:Y:S02]  /*8e30*/  SYNCS.PHASECHK.TRANS64.TRYWAIT P0, [R0+URZ], R3 ;  /* 0x00000003000075a7 */ /* 0x0022a400080011ff */
[----:B--2---:R-:W-:Y:S05]  /*8e40*/  @!P0 NANOSLEEP.SYNCS 0x989680 ;  /* 0x009896800000895d */ /* 0x004fea0003900000 */
[----:B------:R-:W2:Y:S02]  /*8e50*/  @!P0 SYNCS.PHASECHK.TRANS64 P0, [R0+URZ], R3 ;  /* 0x00000003000085a7 */ /* 0x000ea400080010ff */
[----:B--2---:R-:W-:Y:S05]  /*8e60*/  @!P0 BRA `(.L_x_162) ;  /* 0xfffffffc00f08947 */ /* 0x004fea000383ffff */
[----:B------:R-:W-:Y:S05]  /*8e70*/  BRA `(.L_x_163) ;  /* 0xffffff9800e87947 */ /* 0x000fea000383ffff */
.L_x_47:
[----:B---3--:R-:W-:-:S07]  /*8e80*/  MOV R0, UR4 ;  /* 0x0000000400007c02 */ /* 0x008fce0008000f00 */
.L_x_164:
[----:B-1----:R1:W2:Y:S02]  /*8e90*/  SYNCS.PHASECHK.TRANS64.TRYWAIT P0, [R0+URZ], R3 ;  /* 0x00000003000075a7 */ /* 0x0022a400080011ff */
[----:B--2---:R-:W-:Y:S05]  /*8ea0*/  @!P0 NANOSLEEP.SYNCS 0x989680 ;  /* 0x009896800000895d */ /* 0x004fea0003900000 */
[----:B------:R-:W2:Y:S02]  /*8eb0*/  @!P0 SYNCS.PHASECHK.TRANS64 P0, [R0+URZ], R3 ;  /* 0x00000003000085a7 */ /* 0x000ea400080010ff */
[----:B--2---:R-:W-:Y:S05]  /*8ec0*/  @!P0 BRA `(.L_x_164) ;  /* 0xfffffffc00f08947 */ /* 0x004fea000383ffff */
[----:B------:R-:W-:Y:S05]  /*8ed0*/  BRA `(.L_x_165) ;  /* 0xffffff9800f47947 */ /* 0x000fea000383ffff */
.L_x_48:
[----:B---3--:R-:W-:-:S07]  /*8ee0*/  MOV R0, UR4 ;  /* 0x0000000400007c02 */ /* 0x008fce0008000f00 */
.L_x_166:
[----:B-1----:R1:W2:Y:S02]  /*8ef0*/  SYNCS.PHASECHK.TRANS64.TRYWAIT P0, [R0+URZ], R3 ;  /* 0x00000003000075a7 */ /* 0x0022a400080011ff */
[----:B--2---:R-:W-:Y:S05]  /*8f00*/  @!P0 NANOSLEEP.SYNCS 0x989680 ;  /* 0x009896800000895d */ /* 0x004fea0003900000 */
[----:B------:R-:W2:Y:S02]  /*8f10*/  @!P0 SYNCS.PHASECHK.TRANS64 P0, [R0+URZ], R3 ;  /* 0x00000003000085a7 */ /* 0x000ea400080010ff */
[----:B--2---:R-:W-:Y:S05]  /*8f20*/  @!P0 BRA `(.L_x_166) ;  /* 0xfffffffc00f08947 */ /* 0x004fea000383ffff */
[----:B------:R-:W-:Y:S05]  /*8f30*/  BRA `(.L_x_167) ;  /* 0xffffff9c00007947 */ /* 0x000fea000383ffff */
.L_x_51:
[----:B-1----:R1:W2:Y:S02]  /*8f40*/  SYNCS.PHASECHK.TRANS64.TRYWAIT P0, [R0+URZ+0x120], R5 ;  /* 0x00012005000075a7 */ /* 0x0022a400080011ff */
[----:B--2---:R-:W-:Y:S05]  /*8f50*/  @!P0 NANOSLEEP.SYNCS 0x989680 ;  /* 0x009896800000895d */ /* 0x004fea0003900000 */
[----:B------:R-:W2:Y:S02]  /*8f60*/  @!P0 SYNCS.PHASECHK.TRANS64 P0, [R0+URZ+0x120], R5 ;  /* 0x00012005000085a7 */ /* 0x000ea400080010ff */
[----:B--2---:R-:W-:Y:S05]  /*8f70*/  @!P0 BRA `(.L_x_51) ;  /* 0xfffffffc00f08947 */ /* 0x004fea000383ffff */
[----:B------:R-:W-:Y:S05]  /*8f80*/  BRA `(.L_x_168) ;  /* 0xffffff9c00607947 */ /* 0x000fea000383ffff */
.L_x_52:
[----:B------:R-:W-:-:S07]  /*8f90*/  MOV R0, UR5 ;  /* 0x0000000500007c02 */ /* 0x000fce0008000f00 */
.L_x_169:
[----:B-1----:R1:W2:Y:S02]  /*8fa0*/  SYNCS.PHASECHK.TRANS64.TRYWAIT P0, [R0+URZ+0xd0], R7 ;  /* 0x0000d007000075a7 */ /* 0x0022a400080011ff */
[----:B--2---:R-:W-:Y:S05]  /*8fb0*/  @!P0 NANOSLEEP.SYNCS 0x989680 ;  /* 0x009896800000895d */ /* 0x004fea0003900000 */
[----:B------:R-:W2:Y:S02]  /*8fc0*/  @!P0 SYNCS.PHASECHK.TRANS64 P0, [R0+URZ+0xd0], R7 ;  /* 0x0000d007000085a7 */ /* 0x000ea400080010ff */
[----:B--2---:R-:W-:Y:S05]  /*8fd0*/  @!P0 BRA `(.L_x_169) ;  /* 0xfffffffc00f08947 */ /* 0x004fea000383ffff */
[----:B------:R-:W-:Y:S05]  /*8fe0*/  BRA `(.L_x_170) ;  /* 0xffffff9c00707947 */ /* 0x000fea000383ffff */
.L_x_53:
[----:B-1----:R1:W2:Y:S02]  /*8ff0*/  SYNCS.PHASECHK.TRANS64.TRYWAIT P1, [R0+URZ+0xc0], R5 ;  /* 0x0000c005000075a7 */ /* 0x0022a400080211ff */
[----:B--2---:R-:W-:Y:S05]  /*9000*/  @!P1 NANOSLEEP.SYNCS 0x989680 ;  /* 0x009896800000995d */ /* 0x004fea0003900000 */
[----:B------:R-:W2:Y:S02]  /*9010*/  @!P1 SYNCS.PHASECHK.TRANS64 P1, [R0+URZ+0xc0], R5 ;  /* 0x0000c005000095a7 */ /* 0x000ea400080210ff */
[----:B--2---:R-:W-:Y:S05]  /*9020*/  @!P1 BRA `(.L_x_53) ;  /* 0xfffffffc00f09947 */ /* 0x004fea000383ffff */
[----:B------:R-:W-:Y:S05]  /*9030*/  BRA `(.L_x_171) ;  /* 0xffffff9c00a07947 */ /* 0x000fea000383ffff */
.L_x_56:
[----:B------:R-:W-:-:S07]  /*9040*/  MOV R0, UR5 ;  /* 0x0000000500007c02 */ /* 0x000fce0008000f00 */
.L_x_172:
[----:B-1----:R1:W2:Y:S02]  /*9050*/  SYNCS.PHASECHK.TRANS64.TRYWAIT P0, [R0+URZ+0xd0], R3 ;  /* 0x0000d003000075a7 */ /* 0x0022a400080011ff */
[----:B--2---:R-:W-:Y:S05]  /*9060*/  @!P0 NANOSLEEP.SYNCS 0x989680 ;  /* 0x009896800000895d */ /* 0x004fea0003900000 */
[----:B------:R-:W2:Y:S02]  /*9070*/  @!P0 SYNCS.PHASECHK.TRANS64 P0, [R0+URZ+0xd0], R3 ;  /* 0x0000d003000085a7 */ /* 0x000ea400080010ff */
[----:B--2---:R-:W-:Y:S05]  /*9080*/  @!P0 BRA `(.L_x_172) ;  /* 0xfffffffc00f08947 */ /* 0x004fea000383ffff */
[----:B------:R-:W-:Y:S05]  /*9090*/  BRA `(.L_x_55) ;  /* 0xffffff9c00f47947 */ /* 0x000fea000383ffff */
.L_x_65:
[----:B-1----:R-:W-:-:S04]  /*90a0*/  MOV R4, UR4 ;  /* 0x0000000400047c02 */ /* 0x002fc80008000f00 */
[----:B------:R1:W2:Y:S03]  /*90b0*/  SYNCS.PHASECHK.TRANS64.TRYWAIT P0, [R4+URZ+0x8], R5 ;  /* 0x00000805040075a7 */ /* 0x0002a600080011ff */
[----:B--2---:R-:W-:Y:S05]  /*90c0*/  @!P0 NANOSLEEP.SYNCS 0x989680 ;  /* 0x009896800000895d */ /* 0x004fea0003900000 */
[----:B------:R-:W2:Y:S02]  /*90d0*/  @!P0 SYNCS.PHASECHK.TRANS64 P0, [R4+URZ+0x8], R5 ;  /* 0x00000805040085a7 */ /* 0x000ea400080010ff */
[----:B--2---:R-:W-:Y:S05]  /*90e0*/  @!P0 BRA `(.L_x_65) ;  /* 0xfffffffc00ec8947 */ /* 0x004fea000383ffff */
[----:B------:R-:W-:Y:S05]  /*90f0*/  BRA `(.L_x_64) ;  /* 0xffffffa000a87947 */ /* 0x000fea000383ffff */
.L_x_67:
[----:B------:R-:W-:Y:S01]  /*9100*/  BSSY B0, `(.L_x_173) ;  /* 0x0000006000007945 */ /* 0x000fe20003800000 */
[----:B------:R-:W-:-:S07]  /*9110*/  MOV R15, 0xffffffff ;  /* 0xffffffff000f7802 */ /* 0x000fce0000000f00 */
[----:B-1---5:R-:W-:Y:S05]  /*9120*/  WARPSYNC.COLLECTIVE R15, `(.L_x_174) ;  /* 0x000000000f0c7348 */ /* 0x022fea0003c00000 */
[----:B------:R-:W-:Y:S02]  /*9130*/  ELECT P6, UR79, PT ;  /* 0x00000000004f782f */ /* 0x000fe400038c0000 */
[----:B------:R-:W-:Y:S01]  /*9140*/  MOV R14, UR79 ;  /* 0x0000004f000e7c02 */ /* 0x000fe20008000f00 */
[----:B-1---5:R-:W-:Y:S10]  /*9150*/  ENDCOLLECTIVE ;  /* 0x000000000000791b */ /* 0x022ff40003800000 */
.L_x_174:
[----:B------:R-:W-:Y:S05]  /*9160*/  BSYNC B0 ;  /* 0x0000000000007941 */ /* 0x000fea0003800000 */
.L_x_173:
[----:B------:R-:W-:Y:S05]  /*9170*/  BRA `(.L_x_175) ;  /* 0xffffffa000d87947 */ /* 0x000fea000383ffff */
.L_x_69:
[----:B-1----:R-:W-:-:S04]  /*9180*/  MOV R2, UR4 ;  /* 0x0000000400027c02 */ /* 0x002fc80008000f00 */
[----:B------:R1:W2:Y:S03]  /*9190*/  SYNCS.PHASECHK.TRANS64.TRYWAIT P0, [R2+URZ+0x8], R3 ;  /* 0x00000803020075a7 */ /* 0x0002a600080011ff */
[----:B--2---:R-:W-:Y:S05]  /*91a0*/  @!P0 NANOSLEEP.SYNCS 0x989680 ;  /* 0x009896800000895d */ /* 0x004fea0003900000 */
[----:B------:R-:W2:Y:S02]  /*91b0*/  @!P0 SYNCS.PHASECHK.TRANS64 P0, [R2+URZ+0x8], R3 ;  /* 0x00000803020085a7 */ /* 0x000ea400080010ff */
[----:B--2---:R-:W-:Y:S05]  /*91c0*/  @!P0 BRA `(.L_x_69) ;  /* 0xfffffffc00ec8947 */ /* 0x004fea000383ffff */
[----:B------:R-:W-:Y:S05]  /*91d0*/  BRA `(.L_x_68) ;  /* 0xffffffa000dc7947 */ /* 0x000fea000383ffff */
.L_x_70:
[----:B-1----:R1:W2:Y:S02]  /*91e0*/  SYNCS.PHASECHK.TRANS64.TRYWAIT P0, [R0+URZ+0xc0], R5 ;  /* 0x0000c005000075a7 */ /* 0x0022a400080011ff */
[----:B--2---:R-:W-:Y:S05]  /*91f0*/  @!P0 NANOSLEEP.SYNCS 0x989680 ;  /* 0x009896800000895d */ /* 0x004fea0003900000 */
[----:B------:R-:W2:Y:S02]  /*9200*/  @!P0 SYNCS.PHASECHK.TRANS64 P0, [R0+URZ+0xc0], R5 ;  /* 0x0000c005000085a7 */ /* 0x000ea400080010ff */
[----:B--2---:R-:W-:Y:S05]  /*9210*/  @!P0 BRA `(.L_x_70) ;  /* 0xfffffffc00f08947 */ /* 0x004fea000383ffff */
[----:B------:R-:W-:Y:S05]  /*9220*/  BRA `(.L_x_176) ;  /* 0xffffffa400c07947 */ /* 0x000fea000383ffff */
.L_x_72:
[----:B------:R-:W-:-:S07]  /*9230*/  MOV R0, UR7 ;  /* 0x0000000700007c02 */ /* 0x000fce0008000f00 */
.L_x_177:
[----:B-1----:R1:W2:Y:S02]  /*9240*/  SYNCS.PHASECHK.TRANS64.TRYWAIT P0, [R0+URZ+0x100], R5 ;  /* 0x00010005000075a7 */ /* 0x0022a400080011ff */
[----:B--2---:R-:W-:Y:S05]  /*9250*/  @!P0 NANOSLEEP.SYNCS 0x989680 ;  /* 0x009896800000895d */ /* 0x004fea0003900000 */
[----:B------:R-:W2:Y:S02]  /*9260*/  @!P0 SYNCS.PHASECHK.TRANS64 P0, [R0+URZ+0x100], R5 ;  /* 0x00010005000085a7 */ /* 0x000ea400080010ff */
[----:B--2---:R-:W-:Y:S05]  /*9270*/  @!P0 BRA `(.L_x_177) ;  /* 0xfffffffc00f08947 */ /* 0x004fea000383ffff */
[----:B------:R-:W-:Y:S05]  /*9280*/  BRA `(.L_x_178) ;  /* 0xffffffa8000c7947 */ /* 0x000fea000383ffff */
.L_x_75:
[----:B------:R-:W-:Y:S07]  /*9290*/  MOV R0, UR6 ;  /* 0x0000000600007c02 */ /* 0x000fee0008000f00 */
.L_x_179:
[----:B-1----:R1:W2:Y:S02]  /*92a0*/  SYNCS.PHASECHK.TRANS64.TRYWAIT P0, [R0+URZ], R5 ;  /* 0x00000005000075a7 */ /* 0x0022a400080011ff */
[----:B--2---:R-:W-:Y:S05]  /*92b0*/  @!P0 NANOSLEEP.SYNCS 0x989680 ;  /* 0x009896800000895d */ /* 0x004fea0003900000 */
[----:B------:R-:W2:Y:S02]  /*92c0*/  @!P0 SYNCS.PHASECHK.TRANS64 P0, [R0+URZ], R5 ;  /* 0x00000005000085a7 */ /* 0x000ea400080010ff */
[----:B--2---:R-:W-:Y:S05]  /*92d0*/  @!P0 BRA `(.L_x_179) ;  /* 0xfffffffc00f08947 */ /* 0x004fea000383ffff */
[----:B------:R-:W-:Y:S05]  /*92e0*/  BRA `(.L_x_74) ;  /* 0xffffffa800207947 */ /* 0x000fea000383ffff */
.L_x_79:
[----:B-1----:R-:W-:-:S07]  /*92f0*/  MOV R0, UR7 ;  /* 0x0000000700007c02 */ /* 0x002fce0008000f00 */
.L_x_180:
[----:B-1----:R1:W2:Y:S02]  /*9300*/  SYNCS.PHASECHK.TRANS64.TRYWAIT P0, [R0+URZ], R3 ;  /* 0x00000003000075a7 */ /* 0x0022a400080011ff */
[----:B--2---:R-:W-:Y:S05]  /*9310*/  @!P0 NANOSLEEP.SYNCS 0x989680 ;  /* 0x009896800000895d */ /* 0x004fea0003900000 */
[----:B------:R-:W2:Y:S02]  /*9320*/  @!P0 SYNCS.PHASECHK.TRANS64 P0, [R0+URZ], R3 ;  /* 0x00000003000085a7 */ /* 0x000ea400080010ff */
[----:B--2---:R-:W-:Y:S05]  /*9330*/  @!P0 BRA `(.L_x_180) ;  /* 0xfffffffc00f08947 */ /* 0x004fea000383ffff */
[----:B------:R-:W-:Y:S05]  /*9340*/  BRA `(.L_x_181) ;  /* 0xffffffac00147947 */ /* 0x000fea000383ffff */
.L_x_80:
[----:B------:R-:W-:-:S07]  /*9350*/  MOV R0, UR7 ;  /* 0x0000000700007c02 */ /* 0x000fce0008000f00 */
.L_x_182:
[----:B-1----:R1:W2:Y:S02]  /*9360*/  SYNCS.PHASECHK.TRANS64.TRYWAIT P0, [R0+URZ], R3 ;  /* 0x00000003000075a7 */ /* 0x0022a400080011ff */
[----:B--2---:R-:W-:Y:S05]  /*9370*/  @!P0 NANOSLEEP.SYNCS 0x989680 ;  /* 0x009896800000895d */ /* 0x004fea0003900000 */
[----:B------:R-:W2:Y:S02]  /*9380*/  @!P0 SYNCS.PHASECHK.TRANS64 P0, [R0+URZ], R3 ;  /* 0x00000003000085a7 */ /* 0x000ea400080010ff */
[----:B--2---:R-:W-:Y:S05]  /*9390*/  @!P0 BRA `(.L_x_182) ;  /* 0xfffffffc00f08947 */ /* 0x004fea000383ffff */
[----:B------:R-:W-:Y:S05]  /*93a0*/  BRA `(.L_x_183) ;  /* 0xffffffac00207947 */ /* 0x000fea000383ffff */
.L_x_81:
[----:B------:R-:W-:-:S07]  /*93b0*/  MOV R0, UR7 ;  /* 0x0000000700007c02 */ /* 0x000fce0008000f00 */
.L_x_184:
[----:B-1----:R1:W2:Y:S02]  /*93c0*/  SYNCS.PHASECHK.TRANS64.TRYWAIT P0, [R0+URZ], R3 ;  /* 0x00000003000075a7 */ /* 0x0022a400080011ff */
[----:B--2---:R-:W-:Y:S05]  /*93d0*/  @!P0 NANOSLEEP.SYNCS 0x989680 ;  /* 0x009896800000895d */ /* 0x004fea0003900000 */
[----:B------:R-:W2:Y:S02]  /*93e0*/  @!P0 SYNCS.PHASECHK.TRANS64 P0, [R0+URZ], R3 ;  /* 0x00000003000085a7 */ /* 0x000ea400080010ff */
[----:B--2---:R-:W-:Y:S05]  /*93f0*/  @!P0 BRA `(.L_x_184) ;  /* 0xfffffffc00f08947 */ /* 0x004fea000383ffff */
[----:B------:R-:W-:Y:S05]  /*9400*/  BRA `(.L_x_185) ;  /* 0xffffffac002c7947 */ /* 0x000fea000383ffff */
.L_x_84:
[----:B------:R-:W-:-:S07]  /*9410*/  MOV R0, UR5 ;  /* 0x0000000500007c02 */ /* 0x000fce0008000f00 */
.L_x_186:
[----:B-1----:R1:W2:Y:S02]  /*9420*/  SYNCS.PHASECHK.TRANS64.TRYWAIT P1, [R0+URZ+0x140], R3 ;  /* 0x00014003000075a7 */ /* 0x0022a400080211ff */
[----:B--2---:R-:W-:Y:S05]  /*9430*/  @!P1 NANOSLEEP.SYNCS 0x989680 ;  /* 0x009896800000995d */ /* 0x004fea0003900000 */
[----:B------:R-:W2:Y:S02]  /*9440*/  @!P1 SYNCS.PHASECHK.TRANS64 P1, [R0+URZ+0x140], R3 ;  /* 0x00014003000095a7 */ /* 0x000ea400080210ff */
[----:B--2---:R-:W-:Y:S05]  /*9450*/  @!P1 BRA `(.L_x_186) ;  /* 0xfffffffc00f09947 */ /* 0x004fea000383ffff */
[----:B------:R-:W-:Y:S05]  /*9460*/  BRA `(.L_x_187) ;  /* 0xffffffac00787947 */ /* 0x000fea000383ffff */
.L_x_89:
[----:B--2---:R2:W3:Y:S02]  /*9470*/  SYNCS.PHASECHK.TRANS64.TRYWAIT P0, [R0+URZ+0xc0], R3 ;  /* 0x0000c003000075a7 */ /* 0x0044e400080011ff */
[----:B---3--:R-:W-:Y:S05]  /*9480*/  @!P0 NANOSLEEP.SYNCS 0x989680 ;  /* 0x009896800000895d */ /* 0x008fea0003900000 */
[----:B------:R-:W3:Y:S02]  /*9490*/  @!P0 SYNCS.PHASECHK.TRANS64 P0, [R0+URZ+0xc0], R3 ;  /* 0x0000c003000085a7 */ /* 0x000ee400080010ff */
[----:B---3--:R-:W-:Y:S05]  /*94a0*/  @!P0 BRA `(.L_x_89) ;  /* 0xfffffffc00f08947 */ /* 0x008fea000383ffff */
[----:B------:R-:W-:Y:S05]  /*94b0*/  BRA `(.L_x_188) ;  /* 0xffffffb0007c7947 */ /* 0x000fea000383ffff */
.L_x_92:
[----:B------:R-:W-:Y:S07]  /*94c0*/  MOV R0, UR4 ;  /* 0x0000000400007c02 */ /* 0x000fee0008000f00 */
.L_x_189:
[----:B--2---:R2:W3:Y:S02]  /*94d0*/  SYNCS.PHASECHK.TRANS64.TRYWAIT P0, [R0+URZ+0xb8], R3 ;  /* 0x0000b803000075a7 */ /* 0x0044e400080011ff */
[----:B---3--:R-:W-:Y:S05]  /*94e0*/  @!P0 NANOSLEEP.SYNCS 0x989680 ;  /* 0x009896800000895d */ /* 0x008fea0003900000 */
[----:B------:R-:W3:Y:S02]  /*94f0*/  @!P0 SYNCS.PHASECHK.TRANS64 P0, [R0+URZ+0xb8], R3 ;  /* 0x0000b803000085a7 */ /* 0x000ee400080010ff */
[----:B---3--:R-:W-:Y:S05]  /*9500*/  @!P0 BRA `(.L_x_189) ;  /* 0xfffffffc00f08947 */ /* 0x008fea000383ffff */
[----:B------:R-:W-:Y:S05]  /*9510*/  BRA `(.L_x_91) ;  /* 0xffffffb4005c7947 */ /* 0x000fea000383ffff */
.L_x_95:
[----:B------:R-:W-:Y:S07]  /*9520*/  MOV R3, UR4 ;  /* 0x0000000400037c02 */ /* 0x000fee0008000f00 */
.L_x_190:
[----:B-1----:R1:W2:Y:S02]  /*9530*/  SYNCS.PHASECHK.TRANS64.TRYWAIT P0, [R3+URZ+0x90], R12 ;  /* 0x0000900c030075a7 */ /* 0x0022a400080011ff */
[----:B--2---:R-:W-:Y:S05]  /*9540*/  @!P0 NANOSLEEP.SYNCS 0x989680 ;  /* 0x009896800000895d */ /* 0x004fea0003900000 */
[----:B------:R-:W2:Y:S02]  /*9550*/  @!P0 SYNCS.PHASECHK.TRANS64 P0, [R3+URZ+0x90], R12 ;  /* 0x0000900c030085a7 */ /* 0x000ea400080010ff */
[----:B--2---:R-:W-:Y:S05]  /*9560*/  @!P0 BRA `(.L_x_190) ;  /* 0xfffffffc00f08947 */ /* 0x004fea000383ffff */
[----:B------:R-:W-:Y:S05]  /*9570*/  BRA `(.L_x_191) ;  /* 0xffffffb400d87947 */ /* 0x000fea000383ffff */
.L_x_96:
[----:B-1----:R-:W-:Y:S07]  /*9580*/  MOV R3, UR4 ;  /* 0x0000000400037c02 */ /* 0x002fee0008000f00 */
.L_x_192:
[----:B-1----:R1:W2:Y:S02]  /*9590*/  SYNCS.PHASECHK.TRANS64.TRYWAIT P0, [R3+URZ+0x98], R12 ;  /* 0x0000980c030075a7 */ /* 0x0022a400080011ff */
[----:B--2---:R-:W-:Y:S05]  /*95a0*/  @!P0 NANOSLEEP.SYNCS 0x989680 ;  /* 0x009896800000895d */ /* 0x004fea0003900000 */
[----:B------:R-:W2:Y:S02]  /*95b0*/  @!P0 SYNCS.PHASECHK.TRANS64 P0, [R3+URZ+0x98], R12 ;  /* 0x0000980c030085a7 */ /* 0x000ea400080010ff */
[----:B--2---:R-:W-:Y:S05]  /*95c0*/  @!P0 BRA `(.L_x_192) ;  /* 0xfffffffc00f08947 */ /* 0x004fea000383ffff */
[----:B------:R-:W-:Y:S05]  /*95d0*/  BRA `(.L_x_193) ;  /* 0xffffffb800347947 */ /* 0x000fea000383ffff */
.L_x_97:
[----:B-1----:R-:W-:Y:S07]  /*95e0*/  MOV R3, UR4 ;  /* 0x0000000400037c02 */ /* 0x002fee0008000f00 */
.L_x_194:
[----:B-1----:R1:W2:Y:S02]  /*95f0*/  SYNCS.PHASECHK.TRANS64.TRYWAIT P0, [R3+URZ+0xa0], R12 ;  /* 0x0000a00c030075a7 */ /* 0x0022a400080011ff */
[----:B--2---:R-:W-:Y:S05]  /*9600*/  @!P0 NANOSLEEP.SYNCS 0x989680 ;  /* 0x009896800000895d */ /* 0x004fea0003900000 */
[----:B------:R-:W2:Y:S02]  /*9610*/  @!P0 SYNCS.PHASECHK.TRANS64 P0, [R3+URZ+0xa0], R12 ;  /* 0x0000a00c030085a7 */ /* 0x000ea400080010ff */
[----:B--2---:R-:W-:Y:S05]  /*9620*/  @!P0 BRA `(.L_x_194) ;  /* 0xfffffffc00f08947 */ /* 0x004fea000383ffff */
[----:B------:R-:W-:Y:S05]  /*9630*/  BRA `(.L_x_195) ;  /* 0xffffffb800907947 */ /* 0x000fea000383ffff */
.L_x_98:
[----:B------:R-:W-:Y:S07]  /*9640*/  MOV R3, UR4 ;  /* 0x0000000400037c02 */ /* 0x000fee0008000f00 */
.L_x_196:
[----:B-1----:R1:W2:Y:S02]  /*9650*/  SYNCS.PHASECHK.TRANS64.TRYWAIT P0, [R3+URZ+0xa8], R12 ;  /* 0x0000a80c030075a7 */ /* 0x0022a400080011ff */
[----:B--2---:R-:W-:Y:S05]  /*9660*/  @!P0 NANOSLEEP.SYNCS 0x989680 ;  /* 0x009896800000895d */ /* 0x004fea0003900000 */
[----:B------:R-:W2:Y:S02]  /*9670*/  @!P0 SYNCS.PHASECHK.TRANS64 P0, [R3+URZ+0xa8], R12 ;  /* 0x0000a80c030085a7 */ /* 0x000ea400080010ff */
[----:B--2---:R-:W-:Y:S05]  /*9680*/  @!P0 BRA `(.L_x_196) ;  /* 0xfffffffc00f08947 */ /* 0x004fea000383ffff */
[----:B------:R-:W-:Y:S05]  /*9690*/  BRA `(.L_x_197) ;  /* 0xffffffbc00307947 */ /* 0x000fea000383ffff */
.L_x_100:
[----:B------:R-:W-:-:S07]  /*96a0*/  MOV R0, UR4 ;  /* 0x0000000400007c02 */ /* 0x000fce0008000f00 */
.L_x_198:
[----:B-1----:R1:W3:Y:S02]  /*96b0*/  SYNCS.PHASECHK.TRANS64.TRYWAIT P0, [R0+URZ+0x90], R3 ;  /* 0x00009003000075a7 */ /* 0x0022e400080011ff */
[----:B---3--:R-:W-:Y:S05]  /*96c0*/  @!P0 NANOSLEEP.SYNCS 0x989680 ;  /* 0x009896800000895d */ /* 0x008fea0003900000 */
[----:B------:R-:W3:Y:S02]  /*96d0*/  @!P0 SYNCS.PHASECHK.TRANS64 P0, [R0+URZ+0x90], R3 ;  /* 0x00009003000085a7 */ /* 0x000ee400080010ff */
[----:B---3--:R-:W-:Y:S05]  /*96e0*/  @!P0 BRA `(.L_x_198) ;  /* 0xfffffffc00f08947 */ /* 0x008fea000383ffff */
[----:B------:R-:W-:Y:S05]  /*96f0*/  BRA `(.L_x_199) ;  /* 0xffffffbc00b87947 */ /* 0x000fea000383ffff */
.L_x_101:
[----:B-1----:R-:W-:-:S07]  /*9700*/  MOV R0, UR4 ;  /* 0x0000000400007c02 */ /* 0x002fce0008000f00 */
.L_x_200:
[----:B-1----:R1:W3:Y:S02]  /*9710*/  SYNCS.PHASECHK.TRANS64.TRYWAIT P0, [R0+URZ+0x98], R3 ;  /* 0x00009803000075a7 */ /* 0x0022e400080011ff */
[----:B---3--:R-:W-:Y:S05]  /*9720*/  @!P0 NANOSLEEP.SYNCS 0x989680 ;  /* 0x009896800000895d */ /* 0x008fea0003900000 */
[----:B------:R-:W3:Y:S02]  /*9730*/  @!P0 SYNCS.PHASECHK.TRANS64 P0, [R0+URZ+0x98], R3 ;  /* 0x00009803000085a7 */ /* 0x000ee400080010ff */
[----:B---3--:R-:W-:Y:S05]  /*9740*/  @!P0 BRA `(.L_x_200) ;  /* 0xfffffffc00f08947 */ /* 0x008fea000383ffff */
[----:B------:R-:W-:Y:S05]  /*9750*/  BRA `(.L_x_201) ;  /* 0xffffffbc00a87947 */ /* 0x000fea000383ffff */
.L_x_102:
[----:B-1----:R-:W-:-:S07]  /*9760*/  MOV R0, UR4 ;  /* 0x0000000400007c02 */ /* 0x002fce0008000f00 */
.L_x_202:
[----:B-1----:R1:W3:Y:S02]  /*9770*/  SYNCS.PHASECHK.TRANS64.TRYWAIT P0, [R0+URZ+0xa0], R3 ;  /* 0x0000a003000075a7 */ /* 0x0022e400080011ff */
[----:B---3--:R-:W-:Y:S05]  /*9780*/  @!P0 NANOSLEEP.SYNCS 0x989680 ;  /* 0x009896800000895d */ /* 0x008fea0003900000 */
[----:B------:R-:W3:Y:S02]  /*9790*/  @!P0 SYNCS.PHASECHK.TRANS64 P0, [R0+URZ+0xa0], R3 ;  /* 0x0000a003000085a7 */ /* 0x000ee400080010ff */
[----:B---3--:R-:W-:Y:S05]  /*97a0*/  @!P0 BRA `(.L_x_202) ;  /* 0xfffffffc00f08947 */ /* 0x008fea000383ffff */
[----:B------:R-:W-:Y:S05]  /*97b0*/  BRA `(.L_x_203) ;  /* 0xffffffbc00987947 */ /* 0x000fea000383ffff */
.L_x_104:
[----:B--2---:R2:W3:Y:S02]  /*97c0*/  SYNCS.PHASECHK.TRANS64.TRYWAIT P0, [R0+URZ+0xc0], R3 ;  /* 0x0000c003000075a7 */ /* 0x0044e400080011ff */
[----:B---3--:R-:W-:Y:S05]  /*97d0*/  @!P0 NANOSLEEP.SYNCS 0x989680 ;  /* 0x009896800000895d */ /* 0x008fea0003900000 */
[----:B------:R-:W3:Y:S02]  /*97e0*/  @!P0 SYNCS.PHASECHK.TRANS64 P0, [R0+URZ+0xc0], R3 ;  /* 0x0000c003000085a7 */ /* 0x000ee400080010ff */
[----:B---3--:R-:W-:Y:S05]  /*97f0*/  @!P0 BRA `(.L_x_104) ;  /* 0xfffffffc00f08947 */ /* 0x008fea000383ffff */
[----:B------:R-:W-:Y:S05]  /*9800*/  BRA `(.L_x_204) ;  /* 0xffffffc0006c7947 */ /* 0x000fea000383ffff */
.L_x_115:
[----:B-1----:R-:W-:Y:S04]  /*9810*/  MOV R0, UR44 ;  /* 0x0000002c00007c02 */ /* 0x002fe80008000f00 */
[----:B------:R1:W2:Y:S03]  /*9820*/  SYNCS.PHASECHK.TRANS64.TRYWAIT P1, [R0+URZ+0x70], R5 ;  /* 0x00007005000075a7 */ /* 0x0002a600080211ff */
[----:B--2---:R-:W-:Y:S05]  /*9830*/  @!P1 NANOSLEEP.SYNCS 0x989680 ;  /* 0x009896800000995d */ /* 0x004fea0003900000 */
[----:B------:R-:W2:Y:S02]  /*9840*/  @!P1 SYNCS.PHASECHK.TRANS64 P1, [R0+URZ+0x70], R5 ;  /* 0x00007005000095a7 */ /* 0x000ea400080210ff */
[----:B--2---:R-:W-:Y:S05]  /*9850*/  @!P1 BRA `(.L_x_115) ;  /* 0xfffffffc00ec9947 */ /* 0x004fea000383ffff */
[----:B------:R-:W-:Y:S05]  /*9860*/  BRA `(.L_x_114) ;  /* 0xffffffcc00647947 */ /* 0x000fea000383ffff */
.L_x_117:
[----:B-1----:R1:W4:Y:S02]  /*9870*/  SYNCS.PHASECHK.TRANS64.TRYWAIT P0, [R78+URZ+0xe0], R3 ;  /* 0x0000e0034e0075a7 */ /* 0x00232400080011ff */
[----:B----4-:R-:W-:Y:S05]  /*9880*/  @!P0 NANOSLEEP.SYNCS 0x989680 ;  /* 0x009896800000895d */ /* 0x010fea0003900000 */
[----:B------:R-:W4:Y:S02]  /*9890*/  @!P0 SYNCS.PHASECHK.TRANS64 P0, [R78+URZ+0xe0], R3 ;  /* 0x0000e0034e0085a7 */ /* 0x000f2400080010ff */
[----:B----4-:R-:W-:Y:S05]  /*98a0*/  @!P0 BRA `(.L_x_117) ;  /* 0xfffffffc00f08947 */ /* 0x010fea000383ffff */
[----:B------:R-:W-:Y:S05]  /*98b0*/  BRA `(.L_x_116) ;  /* 0xffffffcc00847947 */ /* 0x000fea000383ffff */
.L_x_126:
[----:B--2---:R2:W3:Y:S02]  /*98c0*/  SYNCS.PHASECHK.TRANS64.TRYWAIT P0, [R3+URZ+0x70], R0 ;  /* 0x00007000030075a7 */ /* 0x0044e400080011ff */
[----:B---3--:R-:W-:Y:S05]  /*98d0*/  @!P0 NANOSLEEP.SYNCS 0x989680 ;  /* 0x009896800000895d */ /* 0x008fea0003900000 */
[----:B------:R-:W3:Y:S02]  /*98e0*/  @!P0 SYNCS.PHASECHK.TRANS64 P0, [R3+URZ+0x70], R0 ;  /* 0x00007000030085a7 */ /* 0x000ee400080010ff */
[----:B---3--:R-:W-:Y:S05]  /*98f0*/  @!P0 BRA `(.L_x_126) ;  /* 0xfffffffc00f08947 */ /* 0x008fea000383ffff */
[----:B------:R-:W-:Y:S05]  /*9900*/  BRA `(.L_x_125) ;  /* 0xffffffd400907947 */ /* 0x000fea000383ffff */
.L_x_134:
[----:B--2---:R2:W3:Y:S02]  /*9910*/  SYNCS.PHASECHK.TRANS64.TRYWAIT P0, [R87+URZ+0x70], R4 ;  /* 0x00007004570075a7 */ /* 0x0044e400080011ff */
[----:B---3--:R-:W-:Y:S05]  /*9920*/  @!P0 NANOSLEEP.SYNCS 0x989680 ;  /* 0x009896800000895d */ /* 0x008fea0003900000 */
[----:B------:R-:W3:Y:S02]  /*9930*/  @!P0 SYNCS.PHASECHK.TRANS64 P0, [R87+URZ+0x70], R4 ;  /* 0x00007004570085a7 */ /* 0x000ee400080010ff */
[----:B---3--:R-:W-:Y:S05]  /*9940*/  @!P0 BRA `(.L_x_134) ;  /* 0xfffffffc00f08947 */ /* 0x008fea000383ffff */
[----:B------:R-:W-:Y:S05]  /*9950*/  BRA `(.L_x_133) ;  /* 0xffffffdc00ac7947 */ /* 0x000fea000383ffff */
.L_x_142:
[----:B--2---:R2:W3:Y:S02]  /*9960*/  SYNCS.PHASECHK.TRANS64.TRYWAIT P0, [R92+URZ+0x70], R3 ;  /* 0x000070035c0075a7 */ /* 0x0044e400080011ff */
[----:B---3--:R-:W-:Y:S05]  /*9970*/  @!P0 NANOSLEEP.SYNCS 0x989680 ;  /* 0x009896800000895d */ /* 0x008fea0003900000 */
[----:B------:R-:W3:Y:S02]  /*9980*/  @!P0 SYNCS.PHASECHK.TRANS64 P0, [R92+URZ+0x70], R3 ;  /* 0x000070035c0085a7 */ /* 0x000ee400080010ff */
[----:B---3--:R-:W-:Y:S05]  /*9990*/  @!P0 BRA `(.L_x_142) ;  /* 0xfffffffc00f08947 */ /* 0x008fea000383ffff */
[----:B------:R-:W-:Y:S05]  /*99a0*/  BRA `(.L_x_141) ;  /* 0xffffffe400c87947 */ /* 0x000fea000383ffff */
        .weak           $__internal_0_$__cuda_sm10x_tcgen05_guardrail_trap_col_being_dealloced_not_returned_by_alloc
        .type           $__internal_0_$__cuda_sm10x_tcgen05_guardrail_trap_col_being_dealloced_not_returned_by_alloc,@function
        .size           $__internal_0_$__cuda_sm10x_tcgen05_guardrail_trap_col_being_dealloced_not_returned_by_alloc,($__internal_1_$__cuda_sm10x_tcgen05_guardrail_trap_phase_invalid_during_alloc - $__internal_0_$__cuda_sm10x_tcgen05_guardrail_trap_col_being_dealloced_not_returned_by_alloc)
$__internal_0_$__cuda_sm10x_tcgen05_guardrail_trap_col_being_dealloced_not_returned_by_alloc:
[----:B------:R-:W-:Y:S05]  /*99b0*/  BPT.TRAP 0x1 ;  /* 0x000000040000795c */ /* 0x000fea0000300000 */
[----:B------:R-:W-:-:S04]  /*99c0*/  HFMA2 R3, -RZ, RZ, 0, 0 ;  /* 0x00000000ff037431 */ /* 0x000fc800000001ff */
[----:B------:R-:W-:Y:S05]  /*99d0*/  RET.REL.NODEC R2 `(_ZN7cutlass13device_kernelINS_4gemm6kernel13GemmUniversalIN4cute5tupleIJiiiiEEENS1_10collective13CollectiveMmaINS1_35MainloopSm100TmaUmmaWarpSpecializedILi7ELi2ELi4ENS5_IJNS4_1CILi2EEENSA_ILi4EEENSA_ILi1EEEEEEEENS5_IJNSA_ILi128EEESG_NSA_ILi64EEEEEENS_6half_tENS5_IJSD_llEEESJ_SK_NS4_8TiledMMAINS4_8MMA_AtomIJNS4_26SM100_MMA_F16BF16_2x1SM_SSISJ_SJ_fLi128ELi128ELNS4_4UMMA5MajorE1ELSP_1ELNSO_7ScaleInE0ELSQ_0EEEEEENS4_6LayoutINS5_IJSD_SD_SD_EEENS5_IJNSA_ILi0EEESV_SV_EEEEENS5_IJNS4_10UnderscoreESY_SY_EEEEENS4_28SM100_TMA_2SM_LOAD_MULTICASTENS4_14ComposedLayoutINS4_7SwizzleILi3ELi4ELi3EEENS4_18smem_ptr_flag_bitsILi16EEENST_INS5_IJSH_NSA_ILi8EEEEEENS5_IJSD_SH_EEEEEEEvNS4_8identityENS4_18SM100_TMA_2SM_LOADES1B_vS1C_EENS_8epilogue10collective18CollectiveEpilogueINS1F_23Sm100TmaWarpSpecializedILi4ELi2ELi16ELb1ELb0EEEJNS5_IJSH_SG_SH_EEENS5_IJNST_ISH_SD_EENST_INS5_IJNSA_ILi16EEESB_EEES19_EEEEESJ_NS5_IJlSD_lEEESJ_S1Q_NS1F_6fusion15FusionCallbacksIS1J_NS1R_17LinearCombinationISJ_fSJ_fLNS_15FloatRoundStyleE2EEES1K_S1P_JEEENS4_5SM1004TMEM4LOAD26SM100_TMEM_LOAD_32dp32b16xENS4_13SM90_TMA_LOADENS12_INS13_ILi1ELi4ELi3EEES16_NST_INS5_IJS17_S1M_EEENS5_IJS1M_SD_EEEEEEENS4_39AutoVectorizingCopyWithAssumedAlignmentILi128EEENS4_14SM90_TMA_STOREES26_S28_S28_EEEvvEEEEvNT_6ParamsE) ;  /* 0xffffff6402887950 */ /* 0x000fea0003c3ffff */
        .weak           $__internal_1_$__cuda_sm10x_tcgen05_guardrail_trap_phase_invalid_during_alloc
        .type           $__internal_1_$__cuda_sm10x_tcgen05_guardrail_trap_phase_invalid_during_alloc,@function
        .size           $__internal_1_$__cuda_sm10x_tcgen05_guardrail_trap_phase_invalid_during_alloc,($__internal_2_$__cuda_sm10x_tcgen05_guardrail_trap_unallocated_columns_being_dealloced - $__internal_1_$__cuda_sm10x_tcgen05_guardrail_trap_phase_invalid_during_alloc)
$__internal_1_$__cuda_sm10x_tcgen05_guardrail_trap_phase_invalid_during_alloc:
[----:B------:R-:W-:Y:S05]  /*99e0*/  BPT.TRAP 0x1 ;  /* 0x000000040000795c */ /* 0x000fea0000300000 */
[----:B------:R-:W-:-:S04]  /*99f0*/  MOV R3, 0x0 ;  /* 0x0000000000037802 */ /* 0x000fc80000000f00 */
[----:B------:R-:W-:Y:S05]  /*9a00*/  RET.REL.NODEC R2 `(_ZN7cutlass13device_kernelINS_4gemm6kernel13GemmUniversalIN4cute5tupleIJiiiiEEENS1_10collective13CollectiveMmaINS1_35MainloopSm100TmaUmmaWarpSpecializedILi7ELi2ELi4ENS5_IJNS4_1CILi2EEENSA_ILi4EEENSA_ILi1EEEEEEEENS5_IJNSA_ILi128EEESG_NSA_ILi64EEEEEENS_6half_tENS5_IJSD_llEEESJ_SK_NS4_8TiledMMAINS4_8MMA_AtomIJNS4_26SM100_MMA_F16BF16_2x1SM_SSISJ_SJ_fLi128ELi128ELNS4_4UMMA5MajorE1ELSP_1ELNSO_7ScaleInE0ELSQ_0EEEEEENS4_6LayoutINS5_IJSD_SD_SD_EEENS5_IJNSA_ILi0EEESV_SV_EEEEENS5_IJNS4_10UnderscoreESY_SY_EEEEENS4_28SM100_TMA_2SM_LOAD_MULTICASTENS4_14ComposedLayoutINS4_7SwizzleILi3ELi4ELi3EEENS4_18smem_ptr_flag_bitsILi16EEENST_INS5_IJSH_NSA_ILi8EEEEEENS5_IJSD_SH_EEEEEEEvNS4_8identityENS4_18SM100_TMA_2SM_LOADES1B_vS1C_EENS_8epilogue10collective18CollectiveEpilogueINS1F_23Sm100TmaWarpSpecializedILi4ELi2ELi16ELb1ELb0EEEJNS5_IJSH_SG_SH_EEENS5_IJNST_ISH_SD_EENST_INS5_IJNSA_ILi16EEESB_EEES19_EEEEESJ_NS5_IJlSD_lEEESJ_S1Q_NS1F_6fusion15FusionCallbacksIS1J_NS1R_17LinearCombinationISJ_fSJ_fLNS_15FloatRoundStyleE2EEES1K_S1P_JEEENS4_5SM1004TMEM4LOAD26SM100_TMEM_LOAD_32dp32b16xENS4_13SM90_TMA_LOADENS12_INS13_ILi1ELi4ELi3EEES16_NST_INS5_IJS17_S1M_EEENS5_IJS1M_SD_EEEEEEENS4_39AutoVectorizingCopyWithAssumedAlignmentILi128EEENS4_14SM90_TMA_STOREES26_S28_S28_EEEvvEEEEvNT_6ParamsE) ;  /* 0xffffff64027c7950 */ /* 0x000fea0003c3ffff */
        .weak           $__internal_2_$__cuda_sm10x_tcgen05_guardrail_trap_unallocated_columns_being_dealloced
        .type           $__internal_2_$__cuda_sm10x_tcgen05_guardrail_trap_unallocated_columns_being_dealloced,@function
        .size           $__internal_2_$__cuda_sm10x_tcgen05_guardrail_trap_unallocated_columns_being_dealloced,(.L_x_206 - $__internal_2_$__cuda_sm10x_tcgen05_guardrail_trap_unallocated_columns_being_dealloced)
$__internal_2_$__cuda_sm10x_tcgen05_guardrail_trap_unallocated_columns_being_dealloced:
[----:B------:R-:W-:Y:S05]  /*9a10*/  BPT.TRAP 0x1 ;  /* 0x000000040000795c */ /* 0x000fea0000300000 */
[----:B------:R-:W-:-:S04]  /*9a20*/  HFMA2 R3, -RZ, RZ, 0, 0 ;  /* 0x00000000ff037431 */ /* 0x000fc800000001ff */
[----:B------:R-:W-:Y:S05]  /*9a30*/  RET.REL.NODEC R2 `(_ZN7cutlass13device_kernelINS_4gemm6kernel13GemmUniversalIN4cute5tupleIJiiiiEEENS1_10collective13CollectiveMmaINS1_35MainloopSm100TmaUmmaWarpSpecializedILi7ELi2ELi4ENS5_IJNS4_1CILi2EEENSA_ILi4EEENSA_ILi1EEEEEEEENS5_IJNSA_ILi128EEESG_NSA_ILi64EEEEEENS_6half_tENS5_IJSD_llEEESJ_SK_NS4_8TiledMMAINS4_8MMA_AtomIJNS4_26SM100_MMA_F16BF16_2x1SM_SSISJ_SJ_fLi128ELi128ELNS4_4UMMA5MajorE1ELSP_1ELNSO_7ScaleInE0ELSQ_0EEEEEENS4_6LayoutINS5_IJSD_SD_SD_EEENS5_IJNSA_ILi0EEESV_SV_EEEEENS5_IJNS4_10UnderscoreESY_SY_EEEEENS4_28SM100_TMA_2SM_LOAD_MULTICASTENS4_14ComposedLayoutINS4_7SwizzleILi3ELi4ELi3EEENS4_18smem_ptr_flag_bitsILi16EEENST_INS5_IJSH_NSA_ILi8EEEEEENS5_IJSD_SH_EEEEEEEvNS4_8identityENS4_18SM100_TMA_2SM_LOADES1B_vS1C_EENS_8epilogue10collective18CollectiveEpilogueINS1F_23Sm100TmaWarpSpecializedILi4ELi2ELi16ELb1ELb0EEEJNS5_IJSH_SG_SH_EEENS5_IJNST_ISH_SD_EENST_INS5_IJNSA_ILi16EEESB_EEES19_EEEEESJ_NS5_IJlSD_lEEESJ_S1Q_NS1F_6fusion15FusionCallbacksIS1J_NS1R_17LinearCombinationISJ_fSJ_fLNS_15FloatRoundStyleE2EEES1K_S1P_JEEENS4_5SM1004TMEM4LOAD26SM100_TMEM_LOAD_32dp32b16xENS4_13SM90_TMA_LOADENS12_INS13_ILi1ELi4ELi3EEES16_NST_INS5_IJS17_S1M_EEENS5_IJS1M_SD_EEEEEEENS4_39AutoVectorizingCopyWithAssumedAlignmentILi128EEENS4_14SM90_TMA_STOREES26_S28_S28_EEEvvEEEEvNT_6ParamsE) ;  /* 0xffffff6402707950 */ /* 0x000fea0003c3ffff */
.L_x_205:
[----:B------:R-:W-:-:S00]  /*9a40*/  BRA `(.L_x_205) ;  /* 0xfffffffc00fc7947 */ /* 0x000fc0000383ffff */
[----:B------:R-:W-:-:S00]  /*9a50*/  NOP ;  /* 0x0000000000007918 */ /* 0x000fc00000000000 */
        /* <DEDUP_REMOVED lines=10> */
.L_x_206:


//--------------------- .nv.global.init           --------------------------
	.section	.nv.global.init,"aw",@progbits
.nv.global.init:
	.type		$str$27,@object
	.size		$str$27,($str$28 - $str$27)
$str$27:
        /*0000*/ 	.byte	0x28, 0x61, 0x64, 0x64, 0x72, 0x65, 0x73, 0x73, 0x20, 0x26, 0x20, 0x6d, 0x61, 0x73, 0x6b, 0x29
        /*0010*/ 	.byte	0x20, 0x3d, 0x3d, 0x20, 0x30, 0x00
	.type		$str$28,@object
	.size		$str$28,($str$26 - $str$28)
$str$28:
        /*0016*/ 	.byte	0x2f, 0x74, 0x6d, 0x70, 0x2f, 0x63, 0x75, 0x74, 0x6c, 0x61, 0x73, 0x73, 0x5f, 0x73, 0x77, 0x65
        /*0026*/ 	.byte	0x65, 0x70, 0x5f, 0x73, 0x72, 0x63, 0x2f, 0x69, 0x6e, 0x63, 0x6c, 0x75, 0x64, 0x65, 0x2f, 0x63
        /*0036*/ 	.byte	0x75, 0x74, 0x65, 0x2f, 0x70, 0x6f, 0x69, 0x6e, 0x74, 0x65, 0x72, 0x5f, 0x66, 0x6c, 0x61, 0x67
        /*0046*/ 	.byte	0x67, 0x65, 0x64, 0x2e, 0x68, 0x70, 0x70, 0x00
	.type		$str$26,@object
	.size		$str$26,($str$25 - $str$26)
$str$26:
        /*004e*/ 	.byte	0x2f, 0x74, 0x6d, 0x70, 0x2f, 0x63, 0x75, 0x74, 0x6c, 0x61, 0x73, 0x73, 0x5f, 0x73, 0x77, 0x65
        /*005e*/ 	.byte	0x65, 0x70, 0x5f, 0x73, 0x72, 0x63, 0x2f, 0x69, 0x6e, 0x63, 0x6c, 0x75, 0x64, 0x65, 0x2f, 0x63
        /*006e*/ 	.byte	0x75, 0x74, 0x65, 0x2f, 0x61, 0x74, 0x6f, 0x6d, 0x2f, 0x63, 0x6f, 0x70, 0x79, 0x5f, 0x74, 0x72
        /*007e*/ 	.byte	0x61, 0x69, 0x74, 0x73, 0x5f, 0x73, 0x6d, 0x31, 0x30, 0x30, 0x2e, 0x68, 0x70, 0x70, 0x00
	.type		$str$25,@object
	.size		$str$25,(__unnamed_1 - $str$25)
$str$25:
        /*008d*/ 	.byte	0x28, 0x28, 0x75, 0x69, 0x6e, 0x74, 0x33, 0x32, 0x5f, 0x74, 0x28, 0x74, 0x68, 0x72, 0x65, 0x61
        /*009d*/ 	.byte	0x64, 0x49, 0x64, 0x78, 0x2e, 0x78, 0x29, 0x20, 0x2f, 0x20, 0x33, 0x32, 0x29, 0x20, 0x25, 0x20
        /*00ad*/ 	.byte	0x34, 0x29, 0x20, 0x3d, 0x3d, 0x20, 0x28, 0x28, 0x28, 0x74, 0x6d, 0x65, 0x6d, 0x5f, 0x61, 0x64
        /*00bd*/ 	.byte	0x64, 0x72, 0x20, 0x3e, 0x3e, 0x20, 0x31, 0x36, 0x29, 0x20, 0x2f, 0x20, 0x33, 0x32, 0x29, 0x20
        /*00cd*/ 	.byte	0x25, 0x20, 0x34, 0x29, 0x00
	.type		__unnamed_1,@object
	.size		__unnamed_1,(__unnamed_2 - __unnamed_1)
__unnamed_1:
        /*00d2*/ 	.byte	0x61, 0x75, 0x74, 0x6f, 0x20, 0x63, 0x75, 0x74, 0x65, 0x3a, 0x3a, 0x61, 0x73, 0x5f, 0x70, 0x6f
        /* <DEDUP_REMOVED lines=24> */
        /*0262*/ 	.byte	0x34, 0x38, 0x3e, 0x3e, 0x3e, 0x3e, 0x5d, 0x00
	.type		__unnamed_2,@object
	.size		__unnamed_2,(.L_2 - __unnamed_2)
__unnamed_2:
        /* <DEDUP_REMOVED lines=40> */
        /*04ea*/ 	.byte	0x3a, 0x3a, 0x43, 0x3c, 0x30, 0x3e, 0x3e, 0x3e, 0x3e, 0x5d, 0x00
.L_2:


//--------------------- .nv.shared._ZN7cutlass13device_kernelINS_4gemm6kernel13GemmUniversalIN4cute5tupleIJiiiiEEENS1_10collective13CollectiveMmaINS1_35MainloopSm100TmaUmmaWarpSpecializedILi7ELi2ELi4ENS5_IJNS4_1CILi2EEENSA_ILi4EEENSA_ILi1EEEEEEEENS5_IJNSA_ILi128EEESG_NSA_ILi64EEEEEENS_6half_tENS5_IJSD_llEEESJ_SK_NS4_8TiledMMAINS4_8MMA_AtomIJNS4_26SM100_MMA_F16BF16_2x1SM_SSISJ_SJ_fLi128ELi128ELNS4_4UMMA5MajorE1ELSP_1ELNSO_7ScaleInE0ELSQ_0EEEEEENS4_6LayoutINS5_IJSD_SD_SD_EEENS5_IJNSA_ILi0EEESV_SV_EEEEENS5_IJNS4_10UnderscoreESY_SY_EEEEENS4_28SM100_TMA_2SM_LOAD_MULTICASTENS4_14ComposedLayoutINS4_7SwizzleILi3ELi4ELi3EEENS4_18smem_ptr_flag_bitsILi16EEENST_INS5_IJSH_NSA_ILi8EEEEEENS5_IJSD_SH_EEEEEEEvNS4_8identityENS4_18SM100_TMA_2SM_LOADES1B_vS1C_EENS_8epilogue10collective18CollectiveEpilogueINS1F_23Sm100TmaWarpSpecializedILi4ELi2ELi16ELb1ELb0EEEJNS5_IJSH_SG_SH_EEENS5_IJNST_ISH_SD_EENST_INS5_IJNSA_ILi16EEESB_EEES19_EEEEESJ_NS5_IJlSD_lEEESJ_S1Q_NS1F_6fusion15FusionCallbacksIS1J_NS1R_17LinearCombinationISJ_fSJ_fLNS_15FloatRoundStyleE2EEES1K_S1P_JEEENS4_5SM1004TMEM4LOAD26SM100_TMEM_LOAD_32dp32b16xENS4_13SM90_TMA_LOADENS12_INS13_ILi1ELi4ELi3EEES16_NST_INS5_IJS17_S1M_EEENS5_IJS1M_SD_EEEEEEENS4_39AutoVectorizingCopyWithAssumedAlignmentILi128EEENS4_14SM90_TMA_STOREES26_S28_S28_EEEvvEEEEvNT_6ParamsE --------------------------
	.section	.nv.shared._ZN7cutlass13device_kernelINS_4gemm6kernel13GemmUniversalIN4cute5tupleIJiiiiEEENS1_10collective13CollectiveMmaINS1_35MainloopSm100TmaUmmaWarpSpecializedILi7ELi2ELi4ENS5_IJNS4_1CILi2EEENSA_ILi4EEENSA_ILi1EEEEEEEENS5_IJNSA_ILi128EEESG_NSA_ILi64EEEEEENS_6half_tENS5_IJSD_llEEESJ_SK_NS4_8TiledMMAINS4_8MMA_AtomIJNS4_26SM100_MMA_F16BF16_2x1SM_SSISJ_SJ_fLi128ELi128ELNS4_4UMMA5MajorE1ELSP_1ELNSO_7ScaleInE0ELSQ_0EEEEEENS4_6LayoutINS5_IJSD_SD_SD_EEENS5_IJNSA_ILi0EEESV_SV_EEEEENS5_IJNS4_10UnderscoreESY_SY_EEEEENS4_28SM100_TMA_2SM_LOAD_MULTICASTENS4_14ComposedLayoutINS4_7SwizzleILi3ELi4ELi3EEENS4_18smem_ptr_flag_bitsILi16EEENST_INS5_IJSH_NSA_ILi8EEEEEENS5_IJSD_SH_EEEEEEEvNS4_8identityENS4_18SM100_TMA_2SM_LOADES1B_vS1C_EENS_8epilogue10collective18CollectiveEpilogueINS1F_23Sm100TmaWarpSpecializedILi4ELi2ELi16ELb1ELb0EEEJNS5_IJSH_SG_SH_EEENS5_IJNST_ISH_SD_EENST_INS5_IJNSA_ILi16EEESB_EEES19_EEEEESJ_NS5_IJlSD_lEEESJ_S1Q_NS1F_6fusion15FusionCallbacksIS1J_NS1R_17LinearCombinationISJ_fSJ_fLNS_15FloatRoundStyleE2EEES1K_S1P_JEEENS4_5SM1004TMEM4LOAD26SM100_TMEM_LOAD_32dp32b16xENS4_13SM90_TMA_LOADENS12_INS13_ILi1ELi4ELi3EEES16_NST_INS5_IJS17_S1M_EEENS5_IJS1M_SD_EEEEEEENS4_39AutoVectorizingCopyWithAssumedAlignmentILi128EEENS4_14SM90_TMA_STOREES26_S28_S28_EEEvvEEEEvNT_6ParamsE,"aw",@nobits
	.sectionflags	@""
	.align	16
	.zero		1024


//--------------------- .nv.shared.reserved.0     --------------------------
	.section	.nv.shared.reserved.0,"aw",@nobits
	.weak		__nv_reservedSMEM_offset_0_alias
	.size		__nv_reservedSMEM_offset_0_alias, 0, 64
	.other		__nv_reservedSMEM_offset_0_alias,@"STO_CUDA_RESERVED_SHARED STV_DEFAULT"
__nv_reservedSMEM_offset_0_alias:
	.zero		0
.nv.shared.reserved.0:
	.zero		64
	.weak		__nv_reservedSMEM_tcgen05_partition
	.type		__nv_reservedSMEM_tcgen05_partition,@object
	.size		__nv_reservedSMEM_tcgen05_partition,(.L_0 - __nv_reservedSMEM_tcgen05_partition)
__nv_reservedSMEM_tcgen05_partition:
	.zero		32
.L_0:


//--------------------- .nv.global                --------------------------
	.section	.nv.global,"aw",@nobits
.nv.global:
	.type		_ZN40_INTERNAL_36baf5b3_4_k_cu_a40e2b28_392714cute1_E,@object
	.size		_ZN40_INTERNAL_36baf5b3_4_k_cu_a40e2b28_392714cute1_E,(_ZN40_INTERNAL_36baf5b3_4_k_cu_a40e2b28_392714cuda3std3__45__cpo6cbeginE - _ZN40_INTERNAL_36baf5b3_4_k_cu_a40e2b28_392714cute1_E)
_ZN40_INTERNAL_36baf5b3_4_k_cu_a40e2b28_392714cute1_E:
	.zero		1
	.type		_ZN40_INTERNAL_36baf5b3_4_k_cu_a40e2b28_392714cuda3std3__45__cpo6cbeginE,@object
	.size		_ZN40_INTERNAL_36baf5b3_4_k_cu_a40e2b28_392714cuda3std3__45__cpo6cbeginE,(_ZN40_INTERNAL_36baf5b3_4_k_cu_a40e2b28_392714cuda3std3__48in_placeE - _ZN40_INTERNAL_36baf5b3_4_k_cu_a40e2b28_392714cuda3std3__45__cpo6cbeginE)
_ZN40_INTERNAL_36baf5b3_4_k_cu_a40e2b28_392714cuda3std3__45__cpo6cbeginE:
	.zero		1
	.type		_ZN40_INTERNAL_36baf5b3_4_k_cu_a40e2b28_392714cuda3std3__48in_placeE,@object
	.size		_ZN40_INTERNAL_36baf5b3_4_k_cu_a40e2b28_392714cuda3std3__48in_placeE,(_ZN40_INTERNAL_36baf5b3_4_k_cu_a40e2b28_392714cuda3std6ranges3__45__cpo9iter_moveE - _ZN40_INTERNAL_36baf5b3_4_k_cu_a40e2b28_392714cuda3std3__48in_placeE)
_ZN40_INTERNAL_36baf5b3_4_k_cu_a40e2b28_392714cuda3std3__48in_placeE:
	.zero		1
	.type		_ZN40_INTERNAL_36baf5b3_4_k_cu_a40e2b28_392714cuda3std6ranges3__45__cpo9iter_moveE,@object
	.size		_ZN40_INTERNAL_36baf5b3_4_k_cu_a40e2b28_392714cuda3std6ranges3__45__cpo9iter_moveE,(_ZN40_INTERNAL_36baf5b3_4_k_cu_a40e2b28_392714cuda3std3__45__cpo5beginE - _ZN40_INTERNAL_36baf5b3_4_k_cu_a40e2b28_392714cuda3std6ranges3__45__cpo9iter_moveE)
_ZN40_INTERNAL_36baf5b3_4_k_cu_a40e2b28_392714cuda3std6ranges3__45__cpo9iter_moveE:
	.zero		1
	.type		_ZN40_INTERNAL_36baf5b3_4_k_cu_a40e2b28_392714cuda3std3__45__cpo5beginE,@object
	.size		_ZN40_INTERNAL_36baf5b3_4_k_cu_a40e2b28_392714cuda3std3__45__cpo5beginE,(_ZN40_INTERNAL_36baf5b3_4_k_cu_a40e2b28_392714cuda3std3__442_GLOBAL__N__36baf5b3_4_k_cu_a40e2b28_392716ignoreE - _ZN40_INTERNAL_36baf5b3_4_k_cu_a40e2b28_392714cuda3std3__45__cpo5beginE)
_ZN40_INTERNAL_36baf5b3_4_k_cu_a40e2b28_392714cuda3std3__45__cpo5beginE:
	.zero		1
	.type		_ZN40_INTERNAL_36baf5b3_4_k_cu_a40e2b28_392714cuda3std3__442_GLOBAL__N__36baf5b3_4_k_cu_a40e2b28_392716ignoreE,@object
	.size		_ZN40_INTERNAL_36baf5b3_4_k_cu_a40e2b28_392714cuda3std3__442_GLOBAL__N__36baf5b3_4_k_cu_a40e2b28_392716ignoreE,(_ZN40_INTERNAL_36baf5b3_4_k_cu_a40e2b28_392714cute7productE - _ZN40_INTERNAL_36baf5b3_4_k_cu_a40e2b28_392714cuda3std3__442_GLOBAL__N__36baf5b3_4_k_cu_a40e2b28_392716ignoreE)
_ZN40_INTERNAL_36baf5b3_4_k_cu_a40e2b28_392714cuda3std3__442_GLOBAL__N__36baf5b3_4_k_cu_a40e2b28_392716ignoreE:
	.zero		1
	.type		_ZN40_INTERNAL_36baf5b3_4_k_cu_a40e2b28_392714cute7productE,@object
	.size		_ZN40_INTERNAL_36baf5b3_4_k_cu_a40e2b28_392714cute7productE,(_ZN40_INTERNAL_36baf5b3_4_k_cu_a40e2b28_392714cuda3std3__45__cpo3endE - _ZN40_INTERNAL_36baf5b3_4_k_cu_a40e2b28_392714cute7productE)
_ZN40_INTERNAL_36baf5b3_4_k_cu_a40e2b28_392714cute7productE:
	.zero		1
	.type		_ZN40_INTERNAL_36baf5b3_4_k_cu_a40e2b28_392714cuda3std3__45__cpo3endE,@object
	.size		_ZN40_INTERNAL_36baf5b3_4_k_cu_a40e2b28_392714cuda3std3__45__cpo3endE,(_ZN40_INTERNAL_36baf5b3_4_k_cu_a40e2b28_392714cuda3std3__419piecewise_constructE - _ZN40_INTERNAL_36baf5b3_4_k_cu_a40e2b28_392714cuda3std3__45__cpo3endE)
_ZN40_INTERNAL_36baf5b3_4_k_cu_a40e2b28_392714cuda3std3__45__cpo3endE:
	.zero		1
	.type		_ZN40_INTERNAL_36baf5b3_4_k_cu_a40e2b28_392714cuda3std3__419piecewise_constructE,@object
	.size		_ZN40_INTERNAL_36baf5b3_4_k_cu_a40e2b28_392714cuda3std3__419piecewise_constructE,(_ZN40_INTERNAL_36baf5b3_4_k_cu_a40e2b28_392714cuda3std3__45__cpo4cendE - _ZN40_INTERNAL_36baf5b3_4_k_cu_a40e2b28_392714cuda3std3__419piecewise_constructE)
_ZN40_INTERNAL_36baf5b3_4_k_cu_a40e2b28_392714cuda3std3__419piecewise_constructE:
	.zero		1
	.type		_ZN40_INTERNAL_36baf5b3_4_k_cu_a40e2b28_392714cuda3std3__45__cpo4cendE,@object
	.size		_ZN40_INTERNAL_36baf5b3_4_k_cu_a40e2b28_392714cuda3std3__45__cpo4cendE,(_ZN40_INTERNAL_36baf5b3_4_k_cu_a40e2b28_392714cuda3std6ranges3__45__cpo4swapE - _ZN40_INTERNAL_36baf5b3_4_k_cu_a40e2b28_392714cuda3std3__45__cpo4cendE)
_ZN40_INTERNAL_36baf5b3_4_k_cu_a40e2b28_392714cuda3std3__45__cpo4cendE:
	.zero		1
	.type		_ZN40_INTERNAL_36baf5b3_4_k_cu_a40e2b28_392714cuda3std6ranges3__45__cpo4swapE,@object
	.size		_ZN40_INTERNAL_36baf5b3_4_k_cu_a40e2b28_392714cuda3std6ranges3__45__cpo4swapE,(.L_10 - _ZN40_INTERNAL_36baf5b3_4_k_cu_a40e2b28_392714cuda3std6ranges3__45__cpo4swapE)
_ZN40_INTERNAL_36baf5b3_4_k_cu_a40e2b28_392714cuda3std6ranges3__45__cpo4swapE:
	.zero		1
.L_10:


//--------------------- .nv.constant0._ZN7cutlass13device_kernelINS_4gemm6kernel13GemmUniversalIN4cute5tupleIJiiiiEEENS1_10collective13CollectiveMmaINS1_35MainloopSm100TmaUmmaWarpSpecializedILi7ELi2ELi4ENS5_IJNS4_1CILi2EEENSA_ILi4EEENSA_ILi1EEEEEEEENS5_IJNSA_ILi128EEESG_NSA_ILi64EEEEEENS_6half_tENS5_IJSD_llEEESJ_SK_NS4_8TiledMMAINS4_8MMA_AtomIJNS4_26SM100_MMA_F16BF16_2x1SM_SSISJ_SJ_fLi128ELi128ELNS4_4UMMA5MajorE1ELSP_1ELNSO_7ScaleInE0ELSQ_0EEEEEENS4_6LayoutINS5_IJSD_SD_SD_EEENS5_IJNSA_ILi0EEESV_SV_EEEEENS5_IJNS4_10UnderscoreESY_SY_EEEEENS4_28SM100_TMA_2SM_LOAD_MULTICASTENS4_14ComposedLayoutINS4_7SwizzleILi3ELi4ELi3EEENS4_18smem_ptr_flag_bitsILi16EEENST_INS5_IJSH_NSA_ILi8EEEEEENS5_IJSD_SH_EEEEEEEvNS4_8identityENS4_18SM100_TMA_2SM_LOADES1B_vS1C_EENS_8epilogue10collective18CollectiveEpilogueINS1F_23Sm100TmaWarpSpecializedILi4ELi2ELi16ELb1ELb0EEEJNS5_IJSH_SG_SH_EEENS5_IJNST_ISH_SD_EENST_INS5_IJNSA_ILi16EEESB_EEES19_EEEEESJ_NS5_IJlSD_lEEESJ_S1Q_NS1F_6fusion15FusionCallbacksIS1J_NS1R_17LinearCombinationISJ_fSJ_fLNS_15FloatRoundStyleE2EEES1K_S1P_JEEENS4_5SM1004TMEM4LOAD26SM100_TMEM_LOAD_32dp32b16xENS4_13SM90_TMA_LOADENS12_INS13_ILi1ELi4ELi3EEES16_NST_INS5_IJS17_S1M_EEENS5_IJS1M_SD_EEEEEEENS4_39AutoVectorizingCopyWithAssumedAlignmentILi128EEENS4_14SM90_TMA_STOREES26_S28_S28_EEEvvEEEEvNT_6ParamsE --------------------------
	.section	.nv.constant0._ZN7cutlass13device_kernelINS_4gemm6kernel13GemmUniversalIN4cute5tupleIJiiiiEEENS1_10collective13CollectiveMmaINS1_35MainloopSm100TmaUmmaWarpSpecializedILi7ELi2ELi4ENS5_IJNS4_1CILi2EEENSA_ILi4EEENSA_ILi1EEEEEEEENS5_IJNSA_ILi128EEESG_NSA_ILi64EEEEEENS_6half_tENS5_IJSD_llEEESJ_SK_NS4_8TiledMMAINS4_8MMA_AtomIJNS4_26SM100_MMA_F16BF16_2x1SM_SSISJ_SJ_fLi128ELi128ELNS4_4UMMA5MajorE1ELSP_1ELNSO_7ScaleInE0ELSQ_0EEEEEENS4_6LayoutINS5_IJSD_SD_SD_EEENS5_IJNSA_ILi0EEESV_SV_EEEEENS5_IJNS4_10UnderscoreESY_SY_EEEEENS4_28SM100_TMA_2SM_LOAD_MULTICASTENS4_14ComposedLayoutINS4_7SwizzleILi3ELi4ELi3EEENS4_18smem_ptr_flag_bitsILi16EEENST_INS5_IJSH_NSA_ILi8EEEEEENS5_IJSD_SH_EEEEEEEvNS4_8identityENS4_18SM100_TMA_2SM_LOADES1B_vS1C_EENS_8epilogue10collective18CollectiveEpilogueINS1F_23Sm100TmaWarpSpecializedILi4ELi2ELi16ELb1ELb0EEEJNS5_IJSH_SG_SH_EEENS5_IJNST_ISH_SD_EENST_INS5_IJNSA_ILi16EEESB_EEES19_EEEEESJ_NS5_IJlSD_lEEESJ_S1Q_NS1F_6fusion15FusionCallbacksIS1J_NS1R_17LinearCombinationISJ_fSJ_fLNS_15FloatRoundStyleE2EEES1K_S1P_JEEENS4_5SM1004TMEM4LOAD26SM100_TMEM_LOAD_32dp32b16xENS4_13SM90_TMA_LOADENS12_INS13_ILi1ELi4ELi3EEES16_NST_INS5_IJS17_S1M_EEENS5_IJS1M_SD_EEEEEEENS4_39AutoVectorizingCopyWithAssumedAlignmentILi128EEENS4_14SM90_TMA_STOREES26_S28_S28_EEEvvEEEEvNT_6ParamsE,"a",@progbits
	.sectionflags	@""
	.align	4
.nv.constant0._ZN7cutlass13device_kernelINS_4gemm6kernel13GemmUniversalIN4cute5tupleIJiiiiEEENS1_10collective13CollectiveMmaINS1_35MainloopSm100TmaUmmaWarpSpecializedILi7ELi2ELi4ENS5_IJNS4_1CILi2EEENSA_ILi4EEENSA_ILi1EEEEEEEENS5_IJNSA_ILi128EEESG_NSA_ILi64EEEEEENS_6half_tENS5_IJSD_llEEESJ_SK_NS4_8TiledMMAINS4_8MMA_AtomIJNS4_26SM100_MMA_F16BF16_2x1SM_SSISJ_SJ_fLi128ELi128ELNS4_4UMMA5MajorE1ELSP_1ELNSO_7ScaleInE0ELSQ_0EEEEEENS4_6LayoutINS5_IJSD_SD_SD_EEENS5_IJNSA_ILi0EEESV_SV_EEEEENS5_IJNS4_10UnderscoreESY_SY_EEEEENS4_28SM100_TMA_2SM_LOAD_MULTICASTENS4_14ComposedLayoutINS4_7SwizzleILi3ELi4ELi3EEENS4_18smem_ptr_flag_bitsILi16EEENST_INS5_IJSH_NSA_ILi8EEEEEENS5_IJSD_SH_EEEEEEEvNS4_8identityENS4_18SM100_TMA_2SM_LOADES1B_vS1C_EENS_8epilogue10collective18CollectiveEpilogueINS1F_23Sm100TmaWarpSpecializedILi4ELi2ELi16ELb1ELb0EEEJNS5_IJSH_SG_SH_EEENS5_IJNST_ISH_SD_EENST_INS5_IJNSA_ILi16EEESB_EEES19_EEEEESJ_NS5_IJlSD_lEEESJ_S1Q_NS1F_6fusion15FusionCallbacksIS1J_NS1R_17LinearCombinationISJ_fSJ_fLNS_15FloatRoundStyleE2EEES1K_S1P_JEEENS4_5SM1004TMEM4LOAD26SM100_TMEM_LOAD_32dp32b16xENS4_13SM90_TMA_LOADENS12_INS13_ILi1ELi4ELi3EEES16_NST_INS5_IJS17_S1M_EEENS5_IJS1M_SD_EEEEEEENS4_39AutoVectorizingCopyWithAssumedAlignmentILi128EEENS4_14SM90_TMA_STOREES26_S28_S28_EEEvvEEEEvNT_6ParamsE:
	.zero		2944


//--------------------- SYMBOLS --------------------------

	.type		.nv.reservedSmem.offset0,@object
	.size		.nv.reservedSmem.offset0,0x4
	.type		.nv.reservedSmem.cap,@object
	.size		.nv.reservedSmem.cap,0x4
	.type		__assertfail,@function
